//
// Generated by NVIDIA NVVM Compiler
//
// Compiler Build ID: CL-36424714
// Cuda compilation tools, release 13.0, V13.0.88
// Based on NVVM 20.0.0
//

.version 9.0
.target sm_100
.address_size 64

	// .globl	_Z7softmaxPfPKfmm

.visible .entry _Z7softmaxPfPKfmm(
	.param .u64 .ptr .align 1 _Z7softmaxPfPKfmm_param_0,
	.param .u64 .ptr .align 1 _Z7softmaxPfPKfmm_param_1,
	.param .u64 _Z7softmaxPfPKfmm_param_2,
	.param .u64 _Z7softmaxPfPKfmm_param_3
)
{
	.reg .pred 	%p<29>;
	.reg .b32 	%r<62>;
	.reg .b32 	%f<496>;
	.reg .b64 	%rd<195>;

	ld.param.u64 	%rd55, [_Z7softmaxPfPKfmm_param_0];
	ld.param.u64 	%rd53, [_Z7softmaxPfPKfmm_param_1];
	ld.param.u64 	%rd54, [_Z7softmaxPfPKfmm_param_2];
	ld.param.u64 	%rd56, [_Z7softmaxPfPKfmm_param_3];
	cvta.to.global.u64 	%rd1, %rd55;
	mov.u32 	%r1, %ctaid.x;
	cvt.u64.u32 	%rd2, %r1;
	setp.le.u64 	%p1, %rd56, %rd2;
	@%p1 bra 	$L__BB0_37;
	cvta.to.global.u64 	%rd3, %rd53;
	mul.lo.s64 	%rd4, %rd54, %rd2;
	shl.b64 	%rd57, %rd4, 2;
	add.s64 	%rd5, %rd3, %rd57;
	setp.eq.s64 	%p2, %rd54, 0;
	mov.f32 	%f486, 0fFF800000;
	@%p2 bra 	$L__BB0_13;
	and.b64  	%rd6, %rd54, 15;
	setp.lt.u64 	%p3, %rd54, 16;
	mov.f32 	%f486, 0fFF800000;
	mov.b64 	%rd177, 0;
	@%p3 bra 	$L__BB0_5;
	and.b64  	%rd177, %rd54, -16;
	add.s64 	%rd60, %rd57, %rd3;
	add.s64 	%rd182, %rd60, 32;
	mov.f32 	%f486, 0fFF800000;
	mov.u64 	%rd183, %rd177;
$L__BB0_4:
	.pragma "nounroll";
	ld.global.f32 	%f30, [%rd182+-32];
	max.f32 	%f31, %f486, %f30;
	ld.global.f32 	%f32, [%rd182+-28];
	max.f32 	%f33, %f31, %f32;
	ld.global.f32 	%f34, [%rd182+-24];
	max.f32 	%f35, %f33, %f34;
	ld.global.f32 	%f36, [%rd182+-20];
	max.f32 	%f37, %f35, %f36;
	ld.global.f32 	%f38, [%rd182+-16];
	max.f32 	%f39, %f37, %f38;
	ld.global.f32 	%f40, [%rd182+-12];
	max.f32 	%f41, %f39, %f40;
	ld.global.f32 	%f42, [%rd182+-8];
	max.f32 	%f43, %f41, %f42;
	ld.global.f32 	%f44, [%rd182+-4];
	max.f32 	%f45, %f43, %f44;
	ld.global.f32 	%f46, [%rd182];
	max.f32 	%f47, %f45, %f46;
	ld.global.f32 	%f48, [%rd182+4];
	max.f32 	%f49, %f47, %f48;
	ld.global.f32 	%f50, [%rd182+8];
	max.f32 	%f51, %f49, %f50;
	ld.global.f32 	%f52, [%rd182+12];
	max.f32 	%f53, %f51, %f52;
	ld.global.f32 	%f54, [%rd182+16];
	max.f32 	%f55, %f53, %f54;
	ld.global.f32 	%f56, [%rd182+20];
	max.f32 	%f57, %f55, %f56;
	ld.global.f32 	%f58, [%rd182+24];
	max.f32 	%f59, %f57, %f58;
	ld.global.f32 	%f60, [%rd182+28];
	max.f32 	%f486, %f59, %f60;
	add.s64 	%rd183, %rd183, -16;
	add.s64 	%rd182, %rd182, 64;
	setp.eq.s64 	%p4, %rd183, 0;
	@%p4 bra 	$L__BB0_5;
	bra.uni 	$L__BB0_4;
$L__BB0_5:
	setp.eq.s64 	%p5, %rd6, 0;
	@%p5 bra 	$L__BB0_13;
	and.b64  	%rd10, %rd54, 7;
	setp.lt.u64 	%p6, %rd6, 8;
	@%p6 bra 	$L__BB0_8;
	shl.b64 	%rd61, %rd177, 2;
	add.s64 	%rd62, %rd5, %rd61;
	ld.global.f32 	%f62, [%rd62];
	max.f32 	%f63, %f486, %f62;
	add.s64 	%rd63, %rd61, 4;
	and.b64  	%rd64, %rd63, 17179869180;
	add.s64 	%rd65, %rd5, %rd64;
	ld.global.f32 	%f64, [%rd65];
	max.f32 	%f65, %f63, %f64;
	add.s64 	%rd66, %rd61, 8;
	and.b64  	%rd67, %rd66, 17179869180;
	add.s64 	%rd68, %rd5, %rd67;
	ld.global.f32 	%f66, [%rd68];
	max.f32 	%f67, %f65, %f66;
	add.s64 	%rd69, %rd61, 12;
	and.b64  	%rd70, %rd69, 17179869180;
	add.s64 	%rd71, %rd5, %rd70;
	ld.global.f32 	%f68, [%rd71];
	max.f32 	%f69, %f67, %f68;
	add.s64 	%rd72, %rd61, 16;
	and.b64  	%rd73, %rd72, 17179869180;
	add.s64 	%rd74, %rd5, %rd73;
	ld.global.f32 	%f70, [%rd74];
	max.f32 	%f71, %f69, %f70;
	add.s64 	%rd75, %rd61, 20;
	and.b64  	%rd76, %rd75, 17179869180;
	add.s64 	%rd77, %rd5, %rd76;
	ld.global.f32 	%f72, [%rd77];
	max.f32 	%f73, %f71, %f72;
	add.s64 	%rd78, %rd61, 24;
	and.b64  	%rd79, %rd78, 17179869180;
	add.s64 	%rd80, %rd5, %rd79;
	ld.global.f32 	%f74, [%rd80];
	max.f32 	%f75, %f73, %f74;
	add.s64 	%rd81, %rd61, 28;
	and.b64  	%rd82, %rd81, 17179869180;
	add.s64 	%rd83, %rd5, %rd82;
	ld.global.f32 	%f76, [%rd83];
	max.f32 	%f486, %f75, %f76;
	add.s64 	%rd84, %rd177, 8;
	and.b64  	%rd177, %rd84, 4294967295;
$L__BB0_8:
	setp.eq.s64 	%p7, %rd10, 0;
	@%p7 bra 	$L__BB0_13;
	and.b64  	%rd180, %rd54, 3;
	setp.lt.u64 	%p8, %rd10, 4;
	@%p8 bra 	$L__BB0_11;
	shl.b64 	%rd85, %rd177, 2;
	add.s64 	%rd86, %rd5, %rd85;
	ld.global.f32 	%f78, [%rd86];
	max.f32 	%f79, %f486, %f78;
	add.s64 	%rd87, %rd85, 4;
	and.b64  	%rd88, %rd87, 17179869180;
	add.s64 	%rd89, %rd5, %rd88;
	ld.global.f32 	%f80, [%rd89];
	max.f32 	%f81, %f79, %f80;
	add.s64 	%rd90, %rd85, 8;
	and.b64  	%rd91, %rd90, 17179869180;
	add.s64 	%rd92, %rd5, %rd91;
	ld.global.f32 	%f82, [%rd92];
	max.f32 	%f83, %f81, %f82;
	add.s64 	%rd93, %rd85, 12;
	and.b64  	%rd94, %rd93, 17179869180;
	add.s64 	%rd95, %rd5, %rd94;
	ld.global.f32 	%f84, [%rd95];
	max.f32 	%f486, %f83, %f84;
	add.s64 	%rd96, %rd177, 4;
	and.b64  	%rd177, %rd96, 4294967295;
$L__BB0_11:
	setp.eq.s64 	%p9, %rd180, 0;
	@%p9 bra 	$L__BB0_13;
$L__BB0_12:
	.pragma "nounroll";
	shl.b64 	%rd97, %rd177, 2;
	add.s64 	%rd98, %rd5, %rd97;
	ld.global.f32 	%f85, [%rd98];
	max.f32 	%f486, %f486, %f85;
	add.s64 	%rd99, %rd177, 1;
	and.b64  	%rd177, %rd99, 4294967295;
	add.s64 	%rd180, %rd180, -1;
	setp.ne.s64 	%p10, %rd180, 0;
	@%p10 bra 	$L__BB0_12;
$L__BB0_13:
	setp.eq.s64 	%p11, %rd54, 0;
	mov.f32 	%f494, 0f00000000;
	@%p11 bra 	$L__BB0_25;
	and.b64  	%rd20, %rd54, 7;
	setp.lt.u64 	%p12, %rd54, 8;
	mov.f32 	%f494, 0f00000000;
	mov.b64 	%rd184, 0;
	@%p12 bra 	$L__BB0_17;
	and.b64  	%rd184, %rd54, -8;
	add.s64 	%rd102, %rd57, %rd3;
	add.s64 	%rd187, %rd102, 16;
	mov.f32 	%f494, 0f00000000;
	mov.u64 	%rd188, %rd184;
$L__BB0_16:
	.pragma "nounroll";
	ld.global.f32 	%f90, [%rd187+-16];
	sub.f32 	%f91, %f90, %f486;
	fma.rn.f32 	%f92, %f91, 0f3BBB989D, 0f3F000000;
	cvt.sat.f32.f32 	%f93, %f92;
	mov.f32 	%f94, 0f4B400001;
	mov.f32 	%f95, 0f437C0000;
	fma.rm.f32 	%f96, %f93, %f95, %f94;
	add.f32 	%f97, %f96, 0fCB40007F;
	neg.f32 	%f98, %f97;
	fma.rn.f32 	%f99, %f91, 0f3FB8AA3B, %f98;
	fma.rn.f32 	%f100, %f91, 0f32A57060, %f99;
	mov.b32 	%r2, %f96;
	shl.b32 	%r3, %r2, 23;
	mov.b32 	%f101, %r3;
	ex2.approx.ftz.f32 	%f102, %f100;
	fma.rn.f32 	%f103, %f102, %f101, %f494;
	ld.global.f32 	%f104, [%rd187+-12];
	sub.f32 	%f105, %f104, %f486;
	fma.rn.f32 	%f106, %f105, 0f3BBB989D, 0f3F000000;
	cvt.sat.f32.f32 	%f107, %f106;
	fma.rm.f32 	%f108, %f107, %f95, %f94;
	add.f32 	%f109, %f108, 0fCB40007F;
	neg.f32 	%f110, %f109;
	fma.rn.f32 	%f111, %f105, 0f3FB8AA3B, %f110;
	fma.rn.f32 	%f112, %f105, 0f32A57060, %f111;
	mov.b32 	%r4, %f108;
	shl.b32 	%r5, %r4, 23;
	mov.b32 	%f113, %r5;
	ex2.approx.ftz.f32 	%f114, %f112;
	fma.rn.f32 	%f115, %f114, %f113, %f103;
	ld.global.f32 	%f116, [%rd187+-8];
	sub.f32 	%f117, %f116, %f486;
	fma.rn.f32 	%f118, %f117, 0f3BBB989D, 0f3F000000;
	cvt.sat.f32.f32 	%f119, %f118;
	fma.rm.f32 	%f120, %f119, %f95, %f94;
	add.f32 	%f121, %f120, 0fCB40007F;
	neg.f32 	%f122, %f121;
	fma.rn.f32 	%f123, %f117, 0f3FB8AA3B, %f122;
	fma.rn.f32 	%f124, %f117, 0f32A57060, %f123;
	mov.b32 	%r6, %f120;
	shl.b32 	%r7, %r6, 23;
	mov.b32 	%f125, %r7;
	ex2.approx.ftz.f32 	%f126, %f124;
	fma.rn.f32 	%f127, %f126, %f125, %f115;
	ld.global.f32 	%f128, [%rd187+-4];
	sub.f32 	%f129, %f128, %f486;
	fma.rn.f32 	%f130, %f129, 0f3BBB989D, 0f3F000000;
	cvt.sat.f32.f32 	%f131, %f130;
	fma.rm.f32 	%f132, %f131, %f95, %f94;
	add.f32 	%f133, %f132, 0fCB40007F;
	neg.f32 	%f134, %f133;
	fma.rn.f32 	%f135, %f129, 0f3FB8AA3B, %f134;
	fma.rn.f32 	%f136, %f129, 0f32A57060, %f135;
	mov.b32 	%r8, %f132;
	shl.b32 	%r9, %r8, 23;
	mov.b32 	%f137, %r9;
	ex2.approx.ftz.f32 	%f138, %f136;
	fma.rn.f32 	%f139, %f138, %f137, %f127;
	ld.global.f32 	%f140, [%rd187];
	sub.f32 	%f141, %f140, %f486;
	fma.rn.f32 	%f142, %f141, 0f3BBB989D, 0f3F000000;
	cvt.sat.f32.f32 	%f143, %f142;
	fma.rm.f32 	%f144, %f143, %f95, %f94;
	add.f32 	%f145, %f144, 0fCB40007F;
	neg.f32 	%f146, %f145;
	fma.rn.f32 	%f147, %f141, 0f3FB8AA3B, %f146;
	fma.rn.f32 	%f148, %f141, 0f32A57060, %f147;
	mov.b32 	%r10, %f144;
	shl.b32 	%r11, %r10, 23;
	mov.b32 	%f149, %r11;
	ex2.approx.ftz.f32 	%f150, %f148;
	fma.rn.f32 	%f151, %f150, %f149, %f139;
	ld.global.f32 	%f152, [%rd187+4];
	sub.f32 	%f153, %f152, %f486;
	fma.rn.f32 	%f154, %f153, 0f3BBB989D, 0f3F000000;
	cvt.sat.f32.f32 	%f155, %f154;
	fma.rm.f32 	%f156, %f155, %f95, %f94;
	add.f32 	%f157, %f156, 0fCB40007F;
	neg.f32 	%f158, %f157;
	fma.rn.f32 	%f159, %f153, 0f3FB8AA3B, %f158;
	fma.rn.f32 	%f160, %f153, 0f32A57060, %f159;
	mov.b32 	%r12, %f156;
	shl.b32 	%r13, %r12, 23;
	mov.b32 	%f161, %r13;
	ex2.approx.ftz.f32 	%f162, %f160;
	fma.rn.f32 	%f163, %f162, %f161, %f151;
	ld.global.f32 	%f164, [%rd187+8];
	sub.f32 	%f165, %f164, %f486;
	fma.rn.f32 	%f166, %f165, 0f3BBB989D, 0f3F000000;
	cvt.sat.f32.f32 	%f167, %f166;
	fma.rm.f32 	%f168, %f167, %f95, %f94;
	add.f32 	%f169, %f168, 0fCB40007F;
	neg.f32 	%f170, %f169;
	fma.rn.f32 	%f171, %f165, 0f3FB8AA3B, %f170;
	fma.rn.f32 	%f172, %f165, 0f32A57060, %f171;
	mov.b32 	%r14, %f168;
	shl.b32 	%r15, %r14, 23;
	mov.b32 	%f173, %r15;
	ex2.approx.ftz.f32 	%f174, %f172;
	fma.rn.f32 	%f175, %f174, %f173, %f163;
	ld.global.f32 	%f176, [%rd187+12];
	sub.f32 	%f177, %f176, %f486;
	fma.rn.f32 	%f178, %f177, 0f3BBB989D, 0f3F000000;
	cvt.sat.f32.f32 	%f179, %f178;
	fma.rm.f32 	%f180, %f179, %f95, %f94;
	add.f32 	%f181, %f180, 0fCB40007F;
	neg.f32 	%f182, %f181;
	fma.rn.f32 	%f183, %f177, 0f3FB8AA3B, %f182;
	fma.rn.f32 	%f184, %f177, 0f32A57060, %f183;
	mov.b32 	%r16, %f180;
	shl.b32 	%r17, %r16, 23;
	mov.b32 	%f185, %r17;
	ex2.approx.ftz.f32 	%f186, %f184;
	fma.rn.f32 	%f494, %f186, %f185, %f175;
	add.s64 	%rd188, %rd188, -8;
	add.s64 	%rd187, %rd187, 32;
	setp.eq.s64 	%p13, %rd188, 0;
	@%p13 bra 	$L__BB0_17;
	bra.uni 	$L__BB0_16;
$L__BB0_17:
	setp.eq.s64 	%p14, %rd20, 0;
	@%p14 bra 	$L__BB0_25;
	and.b64  	%rd28, %rd54, 3;
	setp.lt.u64 	%p15, %rd20, 4;
	@%p15 bra 	$L__BB0_20;
	shl.b64 	%rd103, %rd184, 2;
	add.s64 	%rd104, %rd5, %rd103;
	ld.global.f32 	%f188, [%rd104];
	sub.f32 	%f189, %f188, %f486;
	fma.rn.f32 	%f190, %f189, 0f3BBB989D, 0f3F000000;
	cvt.sat.f32.f32 	%f191, %f190;
	mov.f32 	%f192, 0f4B400001;
	mov.f32 	%f193, 0f437C0000;
	fma.rm.f32 	%f194, %f191, %f193, %f192;
	add.f32 	%f195, %f194, 0fCB40007F;
	neg.f32 	%f196, %f195;
	fma.rn.f32 	%f197, %f189, 0f3FB8AA3B, %f196;
	fma.rn.f32 	%f198, %f189, 0f32A57060, %f197;
	mov.b32 	%r18, %f194;
	shl.b32 	%r19, %r18, 23;
	mov.b32 	%f199, %r19;
	ex2.approx.ftz.f32 	%f200, %f198;
	fma.rn.f32 	%f201, %f200, %f199, %f494;
	add.s64 	%rd105, %rd103, 4;
	and.b64  	%rd106, %rd105, 17179869180;
	add.s64 	%rd107, %rd5, %rd106;
	ld.global.f32 	%f202, [%rd107];
	sub.f32 	%f203, %f202, %f486;
	fma.rn.f32 	%f204, %f203, 0f3BBB989D, 0f3F000000;
	cvt.sat.f32.f32 	%f205, %f204;
	fma.rm.f32 	%f206, %f205, %f193, %f192;
	add.f32 	%f207, %f206, 0fCB40007F;
	neg.f32 	%f208, %f207;
	fma.rn.f32 	%f209, %f203, 0f3FB8AA3B, %f208;
	fma.rn.f32 	%f210, %f203, 0f32A57060, %f209;
	mov.b32 	%r20, %f206;
	shl.b32 	%r21, %r20, 23;
	mov.b32 	%f211, %r21;
	ex2.approx.ftz.f32 	%f212, %f210;
	fma.rn.f32 	%f213, %f212, %f211, %f201;
	add.s64 	%rd108, %rd103, 8;
	and.b64  	%rd109, %rd108, 17179869180;
	add.s64 	%rd110, %rd5, %rd109;
	ld.global.f32 	%f214, [%rd110];
	sub.f32 	%f215, %f214, %f486;
	fma.rn.f32 	%f216, %f215, 0f3BBB989D, 0f3F000000;
	cvt.sat.f32.f32 	%f217, %f216;
	fma.rm.f32 	%f218, %f217, %f193, %f192;
	add.f32 	%f219, %f218, 0fCB40007F;
	neg.f32 	%f220, %f219;
	fma.rn.f32 	%f221, %f215, 0f3FB8AA3B, %f220;
	fma.rn.f32 	%f222, %f215, 0f32A57060, %f221;
	mov.b32 	%r22, %f218;
	shl.b32 	%r23, %r22, 23;
	mov.b32 	%f223, %r23;
	ex2.approx.ftz.f32 	%f224, %f222;
	fma.rn.f32 	%f225, %f224, %f223, %f213;
	add.s64 	%rd111, %rd103, 12;
	and.b64  	%rd112, %rd111, 17179869180;
	add.s64 	%rd113, %rd5, %rd112;
	ld.global.f32 	%f226, [%rd113];
	sub.f32 	%f227, %f226, %f486;
	fma.rn.f32 	%f228, %f227, 0f3BBB989D, 0f3F000000;
	cvt.sat.f32.f32 	%f229, %f228;
	fma.rm.f32 	%f230, %f229, %f193, %f192;
	add.f32 	%f231, %f230, 0fCB40007F;
	neg.f32 	%f232, %f231;
	fma.rn.f32 	%f233, %f227, 0f3FB8AA3B, %f232;
	fma.rn.f32 	%f234, %f227, 0f32A57060, %f233;
	mov.b32 	%r24, %f230;
	shl.b32 	%r25, %r24, 23;
	mov.b32 	%f235, %r25;
	ex2.approx.ftz.f32 	%f236, %f234;
	fma.rn.f32 	%f494, %f236, %f235, %f225;
	add.s64 	%rd114, %rd184, 4;
	and.b64  	%rd184, %rd114, 4294967295;
$L__BB0_20:
	setp.eq.s64 	%p16, %rd28, 0;
	@%p16 bra 	$L__BB0_25;
	setp.eq.s64 	%p17, %rd28, 1;
	@%p17 bra 	$L__BB0_23;
	shl.b64 	%rd115, %rd184, 2;
	add.s64 	%rd116, %rd5, %rd115;
	ld.global.f32 	%f238, [%rd116];
	sub.f32 	%f239, %f238, %f486;
	fma.rn.f32 	%f240, %f239, 0f3BBB989D, 0f3F000000;
	cvt.sat.f32.f32 	%f241, %f240;
	mov.f32 	%f242, 0f4B400001;
	mov.f32 	%f243, 0f437C0000;
	fma.rm.f32 	%f244, %f241, %f243, %f242;
	add.f32 	%f245, %f244, 0fCB40007F;
	neg.f32 	%f246, %f245;
	fma.rn.f32 	%f247, %f239, 0f3FB8AA3B, %f246;
	fma.rn.f32 	%f248, %f239, 0f32A57060, %f247;
	mov.b32 	%r26, %f244;
	shl.b32 	%r27, %r26, 23;
	mov.b32 	%f249, %r27;
	ex2.approx.ftz.f32 	%f250, %f248;
	fma.rn.f32 	%f251, %f250, %f249, %f494;
	add.s64 	%rd117, %rd115, 4;
	and.b64  	%rd118, %rd117, 17179869180;
	add.s64 	%rd119, %rd5, %rd118;
	ld.global.f32 	%f252, [%rd119];
	sub.f32 	%f253, %f252, %f486;
	fma.rn.f32 	%f254, %f253, 0f3BBB989D, 0f3F000000;
	cvt.sat.f32.f32 	%f255, %f254;
	fma.rm.f32 	%f256, %f255, %f243, %f242;
	add.f32 	%f257, %f256, 0fCB40007F;
	neg.f32 	%f258, %f257;
	fma.rn.f32 	%f259, %f253, 0f3FB8AA3B, %f258;
	fma.rn.f32 	%f260, %f253, 0f32A57060, %f259;
	mov.b32 	%r28, %f256;
	shl.b32 	%r29, %r28, 23;
	mov.b32 	%f261, %r29;
	ex2.approx.ftz.f32 	%f262, %f260;
	fma.rn.f32 	%f494, %f262, %f261, %f251;
	add.s64 	%rd120, %rd184, 2;
	and.b64  	%rd184, %rd120, 4294967295;
$L__BB0_23:
	and.b64  	%rd121, %rd54, 1;
	setp.eq.b64 	%p18, %rd121, 1;
	not.pred 	%p19, %p18;
	@%p19 bra 	$L__BB0_25;
	shl.b64 	%rd122, %rd184, 2;
	add.s64 	%rd123, %rd5, %rd122;
	ld.global.f32 	%f263, [%rd123];
	sub.f32 	%f264, %f263, %f486;
	fma.rn.f32 	%f265, %f264, 0f3BBB989D, 0f3F000000;
	cvt.sat.f32.f32 	%f266, %f265;
	mov.f32 	%f267, 0f4B400001;
	mov.f32 	%f268, 0f437C0000;
	fma.rm.f32 	%f269, %f266, %f268, %f267;
	add.f32 	%f270, %f269, 0fCB40007F;
	neg.f32 	%f271, %f270;
	fma.rn.f32 	%f272, %f264, 0f3FB8AA3B, %f271;
	fma.rn.f32 	%f273, %f264, 0f32A57060, %f272;
	mov.b32 	%r30, %f269;
	shl.b32 	%r31, %r30, 23;
	mov.b32 	%f274, %r31;
	ex2.approx.ftz.f32 	%f275, %f273;
	fma.rn.f32 	%f494, %f275, %f274, %f494;
$L__BB0_25:
	setp.eq.s64 	%p20, %rd54, 0;
	@%p20 bra 	$L__BB0_37;
	and.b64  	%rd33, %rd54, 7;
	setp.lt.u64 	%p21, %rd54, 8;
	mov.b64 	%rd192, 0;
	@%p21 bra 	$L__BB0_29;
	and.b64  	%rd192, %rd54, -8;
	add.s64 	%rd126, %rd57, 16;
	add.s64 	%rd190, %rd1, %rd126;
	add.s64 	%rd189, %rd3, %rd126;
	mov.u64 	%rd191, %rd192;
$L__BB0_28:
	.pragma "nounroll";
	ld.global.f32 	%f276, [%rd189+-16];
	sub.f32 	%f277, %f276, %f486;
	fma.rn.f32 	%f278, %f277, 0f3BBB989D, 0f3F000000;
	cvt.sat.f32.f32 	%f279, %f278;
	mov.f32 	%f280, 0f4B400001;
	mov.f32 	%f281, 0f437C0000;
	fma.rm.f32 	%f282, %f279, %f281, %f280;
	add.f32 	%f283, %f282, 0fCB40007F;
	neg.f32 	%f284, %f283;
	fma.rn.f32 	%f285, %f277, 0f3FB8AA3B, %f284;
	fma.rn.f32 	%f286, %f277, 0f32A57060, %f285;
	mov.b32 	%r32, %f282;
	shl.b32 	%r33, %r32, 23;
	mov.b32 	%f287, %r33;
	ex2.approx.ftz.f32 	%f288, %f286;
	mul.f32 	%f289, %f288, %f287;
	div.rn.f32 	%f290, %f289, %f494;
	st.global.f32 	[%rd190+-16], %f290;
	ld.global.f32 	%f291, [%rd189+-12];
	sub.f32 	%f292, %f291, %f486;
	fma.rn.f32 	%f293, %f292, 0f3BBB989D, 0f3F000000;
	cvt.sat.f32.f32 	%f294, %f293;
	fma.rm.f32 	%f295, %f294, %f281, %f280;
	add.f32 	%f296, %f295, 0fCB40007F;
	neg.f32 	%f297, %f296;
	fma.rn.f32 	%f298, %f292, 0f3FB8AA3B, %f297;
	fma.rn.f32 	%f299, %f292, 0f32A57060, %f298;
	mov.b32 	%r34, %f295;
	shl.b32 	%r35, %r34, 23;
	mov.b32 	%f300, %r35;
	ex2.approx.ftz.f32 	%f301, %f299;
	mul.f32 	%f302, %f301, %f300;
	div.rn.f32 	%f303, %f302, %f494;
	st.global.f32 	[%rd190+-12], %f303;
	ld.global.f32 	%f304, [%rd189+-8];
	sub.f32 	%f305, %f304, %f486;
	fma.rn.f32 	%f306, %f305, 0f3BBB989D, 0f3F000000;
	cvt.sat.f32.f32 	%f307, %f306;
	fma.rm.f32 	%f308, %f307, %f281, %f280;
	add.f32 	%f309, %f308, 0fCB40007F;
	neg.f32 	%f310, %f309;
	fma.rn.f32 	%f311, %f305, 0f3FB8AA3B, %f310;
	fma.rn.f32 	%f312, %f305, 0f32A57060, %f311;
	mov.b32 	%r36, %f308;
	shl.b32 	%r37, %r36, 23;
	mov.b32 	%f313, %r37;
	ex2.approx.ftz.f32 	%f314, %f312;
	mul.f32 	%f315, %f314, %f313;
	div.rn.f32 	%f316, %f315, %f494;
	st.global.f32 	[%rd190+-8], %f316;
	ld.global.f32 	%f317, [%rd189+-4];
	sub.f32 	%f318, %f317, %f486;
	fma.rn.f32 	%f319, %f318, 0f3BBB989D, 0f3F000000;
	cvt.sat.f32.f32 	%f320, %f319;
	fma.rm.f32 	%f321, %f320, %f281, %f280;
	add.f32 	%f322, %f321, 0fCB40007F;
	neg.f32 	%f323, %f322;
	fma.rn.f32 	%f324, %f318, 0f3FB8AA3B, %f323;
	fma.rn.f32 	%f325, %f318, 0f32A57060, %f324;
	mov.b32 	%r38, %f321;
	shl.b32 	%r39, %r38, 23;
	mov.b32 	%f326, %r39;
	ex2.approx.ftz.f32 	%f327, %f325;
	mul.f32 	%f328, %f327, %f326;
	div.rn.f32 	%f329, %f328, %f494;
	st.global.f32 	[%rd190+-4], %f329;
	ld.global.f32 	%f330, [%rd189];
	sub.f32 	%f331, %f330, %f486;
	fma.rn.f32 	%f332, %f331, 0f3BBB989D, 0f3F000000;
	cvt.sat.f32.f32 	%f333, %f332;
	fma.rm.f32 	%f334, %f333, %f281, %f280;
	add.f32 	%f335, %f334, 0fCB40007F;
	neg.f32 	%f336, %f335;
	fma.rn.f32 	%f337, %f331, 0f3FB8AA3B, %f336;
	fma.rn.f32 	%f338, %f331, 0f32A57060, %f337;
	mov.b32 	%r40, %f334;
	shl.b32 	%r41, %r40, 23;
	mov.b32 	%f339, %r41;
	ex2.approx.ftz.f32 	%f340, %f338;
	mul.f32 	%f341, %f340, %f339;
	div.rn.f32 	%f342, %f341, %f494;
	st.global.f32 	[%rd190], %f342;
	ld.global.f32 	%f343, [%rd189+4];
	sub.f32 	%f344, %f343, %f486;
	fma.rn.f32 	%f345, %f344, 0f3BBB989D, 0f3F000000;
	cvt.sat.f32.f32 	%f346, %f345;
	fma.rm.f32 	%f347, %f346, %f281, %f280;
	add.f32 	%f348, %f347, 0fCB40007F;
	neg.f32 	%f349, %f348;
	fma.rn.f32 	%f350, %f344, 0f3FB8AA3B, %f349;
	fma.rn.f32 	%f351, %f344, 0f32A57060, %f350;
	mov.b32 	%r42, %f347;
	shl.b32 	%r43, %r42, 23;
	mov.b32 	%f352, %r43;
	ex2.approx.ftz.f32 	%f353, %f351;
	mul.f32 	%f354, %f353, %f352;
	div.rn.f32 	%f355, %f354, %f494;
	st.global.f32 	[%rd190+4], %f355;
	ld.global.f32 	%f356, [%rd189+8];
	sub.f32 	%f357, %f356, %f486;
	fma.rn.f32 	%f358, %f357, 0f3BBB989D, 0f3F000000;
	cvt.sat.f32.f32 	%f359, %f358;
	fma.rm.f32 	%f360, %f359, %f281, %f280;
	add.f32 	%f361, %f360, 0fCB40007F;
	neg.f32 	%f362, %f361;
	fma.rn.f32 	%f363, %f357, 0f3FB8AA3B, %f362;
	fma.rn.f32 	%f364, %f357, 0f32A57060, %f363;
	mov.b32 	%r44, %f360;
	shl.b32 	%r45, %r44, 23;
	mov.b32 	%f365, %r45;
	ex2.approx.ftz.f32 	%f366, %f364;
	mul.f32 	%f367, %f366, %f365;
	div.rn.f32 	%f368, %f367, %f494;
	st.global.f32 	[%rd190+8], %f368;
	ld.global.f32 	%f369, [%rd189+12];
	sub.f32 	%f370, %f369, %f486;
	fma.rn.f32 	%f371, %f370, 0f3BBB989D, 0f3F000000;
	cvt.sat.f32.f32 	%f372, %f371;
	fma.rm.f32 	%f373, %f372, %f281, %f280;
	add.f32 	%f374, %f373, 0fCB40007F;
	neg.f32 	%f375, %f374;
	fma.rn.f32 	%f376, %f370, 0f3FB8AA3B, %f375;
	fma.rn.f32 	%f377, %f370, 0f32A57060, %f376;
	mov.b32 	%r46, %f373;
	shl.b32 	%r47, %r46, 23;
	mov.b32 	%f378, %r47;
	ex2.approx.ftz.f32 	%f379, %f377;
	mul.f32 	%f380, %f379, %f378;
	div.rn.f32 	%f381, %f380, %f494;
	st.global.f32 	[%rd190+12], %f381;
	add.s64 	%rd191, %rd191, -8;
	add.s64 	%rd190, %rd190, 32;
	add.s64 	%rd189, %rd189, 32;
	setp.ne.s64 	%p22, %rd191, 0;
	@%p22 bra 	$L__BB0_28;
$L__BB0_29:
	setp.eq.s64 	%p23, %rd33, 0;
	@%p23 bra 	$L__BB0_37;
	and.b64  	%rd48, %rd54, 3;
	setp.lt.u64 	%p24, %rd33, 4;
	@%p24 bra 	$L__BB0_32;
	shl.b64 	%rd127, %rd192, 2;
	add.s64 	%rd128, %rd5, %rd127;
	ld.global.f32 	%f382, [%rd128];
	sub.f32 	%f383, %f382, %f486;
	fma.rn.f32 	%f384, %f383, 0f3BBB989D, 0f3F000000;
	cvt.sat.f32.f32 	%f385, %f384;
	mov.f32 	%f386, 0f4B400001;
	mov.f32 	%f387, 0f437C0000;
	fma.rm.f32 	%f388, %f385, %f387, %f386;
	add.f32 	%f389, %f388, 0fCB40007F;
	neg.f32 	%f390, %f389;
	fma.rn.f32 	%f391, %f383, 0f3FB8AA3B, %f390;
	fma.rn.f32 	%f392, %f383, 0f32A57060, %f391;
	mov.b32 	%r48, %f388;
	shl.b32 	%r49, %r48, 23;
	mov.b32 	%f393, %r49;
	ex2.approx.ftz.f32 	%f394, %f392;
	mul.f32 	%f395, %f394, %f393;
	div.rn.f32 	%f396, %f395, %f494;
	add.s64 	%rd129, %rd192, %rd4;
	shl.b64 	%rd130, %rd129, 2;
	add.s64 	%rd131, %rd1, %rd130;
	st.global.f32 	[%rd131], %f396;
	add.s64 	%rd132, %rd192, 1;
	and.b64  	%rd133, %rd132, 4294967295;
	shl.b64 	%rd134, %rd132, 2;
	and.b64  	%rd135, %rd134, 17179869180;
	add.s64 	%rd136, %rd5, %rd135;
	ld.global.f32 	%f397, [%rd136];
	sub.f32 	%f398, %f397, %f486;
	fma.rn.f32 	%f399, %f398, 0f3BBB989D, 0f3F000000;
	cvt.sat.f32.f32 	%f400, %f399;
	fma.rm.f32 	%f401, %f400, %f387, %f386;
	add.f32 	%f402, %f401, 0fCB40007F;
	neg.f32 	%f403, %f402;
	fma.rn.f32 	%f404, %f398, 0f3FB8AA3B, %f403;
	fma.rn.f32 	%f405, %f398, 0f32A57060, %f404;
	mov.b32 	%r50, %f401;
	shl.b32 	%r51, %r50, 23;
	mov.b32 	%f406, %r51;
	ex2.approx.ftz.f32 	%f407, %f405;
	mul.f32 	%f408, %f407, %f406;
	div.rn.f32 	%f409, %f408, %f494;
	add.s64 	%rd137, %rd133, %rd4;
	shl.b64 	%rd138, %rd137, 2;
	add.s64 	%rd139, %rd1, %rd138;
	st.global.f32 	[%rd139], %f409;
	add.s64 	%rd140, %rd192, 2;
	and.b64  	%rd141, %rd140, 4294967295;
	shl.b64 	%rd142, %rd140, 2;
	and.b64  	%rd143, %rd142, 17179869180;
	add.s64 	%rd144, %rd5, %rd143;
	ld.global.f32 	%f410, [%rd144];
	sub.f32 	%f411, %f410, %f486;
	fma.rn.f32 	%f412, %f411, 0f3BBB989D, 0f3F000000;
	cvt.sat.f32.f32 	%f413, %f412;
	fma.rm.f32 	%f414, %f413, %f387, %f386;
	add.f32 	%f415, %f414, 0fCB40007F;
	neg.f32 	%f416, %f415;
	fma.rn.f32 	%f417, %f411, 0f3FB8AA3B, %f416;
	fma.rn.f32 	%f418, %f411, 0f32A57060, %f417;
	mov.b32 	%r52, %f414;
	shl.b32 	%r53, %r52, 23;
	mov.b32 	%f419, %r53;
	ex2.approx.ftz.f32 	%f420, %f418;
	mul.f32 	%f421, %f420, %f419;
	div.rn.f32 	%f422, %f421, %f494;
	add.s64 	%rd145, %rd141, %rd4;
	shl.b64 	%rd146, %rd145, 2;
	add.s64 	%rd147, %rd1, %rd146;
	st.global.f32 	[%rd147], %f422;
	add.s64 	%rd148, %rd192, 3;
	and.b64  	%rd149, %rd148, 4294967295;
	shl.b64 	%rd150, %rd148, 2;
	and.b64  	%rd151, %rd150, 17179869180;
	add.s64 	%rd152, %rd5, %rd151;
	ld.global.f32 	%f423, [%rd152];
	sub.f32 	%f424, %f423, %f486;
	fma.rn.f32 	%f425, %f424, 0f3BBB989D, 0f3F000000;
	cvt.sat.f32.f32 	%f426, %f425;
	fma.rm.f32 	%f427, %f426, %f387, %f386;
	add.f32 	%f428, %f427, 0fCB40007F;
	neg.f32 	%f429, %f428;
	fma.rn.f32 	%f430, %f424, 0f3FB8AA3B, %f429;
	fma.rn.f32 	%f431, %f424, 0f32A57060, %f430;
	mov.b32 	%r54, %f427;
	shl.b32 	%r55, %r54, 23;
	mov.b32 	%f432, %r55;
	ex2.approx.ftz.f32 	%f433, %f431;
	mul.f32 	%f434, %f433, %f432;
	div.rn.f32 	%f435, %f434, %f494;
	add.s64 	%rd153, %rd149, %rd4;
	shl.b64 	%rd154, %rd153, 2;
	add.s64 	%rd155, %rd1, %rd154;
	st.global.f32 	[%rd155], %f435;
	add.s64 	%rd156, %rd192, 4;
	and.b64  	%rd192, %rd156, 4294967295;
$L__BB0_32:
	setp.eq.s64 	%p25, %rd48, 0;
	@%p25 bra 	$L__BB0_37;
	setp.eq.s64 	%p26, %rd48, 1;
	@%p26 bra 	$L__BB0_35;
	shl.b64 	%rd157, %rd192, 2;
	add.s64 	%rd158, %rd5, %rd157;
	ld.global.f32 	%f436, [%rd158];
	sub.f32 	%f437, %f436, %f486;
	fma.rn.f32 	%f438, %f437, 0f3BBB989D, 0f3F000000;
	cvt.sat.f32.f32 	%f439, %f438;
	mov.f32 	%f440, 0f4B400001;
	mov.f32 	%f441, 0f437C0000;
	fma.rm.f32 	%f442, %f439, %f441, %f440;
	add.f32 	%f443, %f442, 0fCB40007F;
	neg.f32 	%f444, %f443;
	fma.rn.f32 	%f445, %f437, 0f3FB8AA3B, %f444;
	fma.rn.f32 	%f446, %f437, 0f32A57060, %f445;
	mov.b32 	%r56, %f442;
	shl.b32 	%r57, %r56, 23;
	mov.b32 	%f447, %r57;
	ex2.approx.ftz.f32 	%f448, %f446;
	mul.f32 	%f449, %f448, %f447;
	div.rn.f32 	%f450, %f449, %f494;
	add.s64 	%rd159, %rd192, %rd4;
	shl.b64 	%rd160, %rd159, 2;
	add.s64 	%rd161, %rd1, %rd160;
	st.global.f32 	[%rd161], %f450;
	add.s64 	%rd162, %rd192, 1;
	and.b64  	%rd163, %rd162, 4294967295;
	shl.b64 	%rd164, %rd162, 2;
	and.b64  	%rd165, %rd164, 17179869180;
	add.s64 	%rd166, %rd5, %rd165;
	ld.global.f32 	%f451, [%rd166];
	sub.f32 	%f452, %f451, %f486;
	fma.rn.f32 	%f453, %f452, 0f3BBB989D, 0f3F000000;
	cvt.sat.f32.f32 	%f454, %f453;
	fma.rm.f32 	%f455, %f454, %f441, %f440;
	add.f32 	%f456, %f455, 0fCB40007F;
	neg.f32 	%f457, %f456;
	fma.rn.f32 	%f458, %f452, 0f3FB8AA3B, %f457;
	fma.rn.f32 	%f459, %f452, 0f32A57060, %f458;
	mov.b32 	%r58, %f455;
	shl.b32 	%r59, %r58, 23;
	mov.b32 	%f460, %r59;
	ex2.approx.ftz.f32 	%f461, %f459;
	mul.f32 	%f462, %f461, %f460;
	div.rn.f32 	%f463, %f462, %f494;
	add.s64 	%rd167, %rd163, %rd4;
	shl.b64 	%rd168, %rd167, 2;
	add.s64 	%rd169, %rd1, %rd168;
	st.global.f32 	[%rd169], %f463;
	add.s64 	%rd170, %rd192, 2;
	and.b64  	%rd192, %rd170, 4294967295;
$L__BB0_35:
	and.b64  	%rd171, %rd54, 1;
	setp.eq.b64 	%p27, %rd171, 1;
	not.pred 	%p28, %p27;
	@%p28 bra 	$L__BB0_37;
	shl.b64 	%rd172, %rd192, 2;
	add.s64 	%rd173, %rd5, %rd172;
	ld.global.f32 	%f464, [%rd173];
	sub.f32 	%f465, %f464, %f486;
	fma.rn.f32 	%f466, %f465, 0f3BBB989D, 0f3F000000;
	cvt.sat.f32.f32 	%f467, %f466;
	mov.f32 	%f468, 0f4B400001;
	mov.f32 	%f469, 0f437C0000;
	fma.rm.f32 	%f470, %f467, %f469, %f468;
	add.f32 	%f471, %f470, 0fCB40007F;
	neg.f32 	%f472, %f471;
	fma.rn.f32 	%f473, %f465, 0f3FB8AA3B, %f472;
	fma.rn.f32 	%f474, %f465, 0f32A57060, %f473;
	mov.b32 	%r60, %f470;
	shl.b32 	%r61, %r60, 23;
	mov.b32 	%f475, %r61;
	ex2.approx.ftz.f32 	%f476, %f474;
	mul.f32 	%f477, %f476, %f475;
	div.rn.f32 	%f478, %f477, %f494;
	add.s64 	%rd174, %rd192, %rd4;
	shl.b64 	%rd175, %rd174, 2;
	add.s64 	%rd176, %rd1, %rd175;
	st.global.f32 	[%rd176], %f478;
$L__BB0_37:
	ret;

}


// ===== COMPILED SASS (sm_100) =====

	.target	sm_100

	.elftype	@"ET_EXEC"


//--------------------- .note.nv.tkinfo           --------------------------
	.section	.note.nv.tkinfo,"",@"SHT_NOTE"
	.sectionflags	@"SHF_NOTE_NV_TKINFO"
	.tkinfo
        /*0018*/ 	.word	0x00000002
        /*0030*/ 	.string	""
        /*0030*/ 	.string	"ptxas"
        /*0030*/ 	.string	"Cuda compilation tools, release 13.0, V13.0.88"
        /*0030*/ 	.string	"Build cuda_13.0.r13.0/compiler.36424714_0"
        /*0030*/ 	.string	"-arch sm_100 -m 64 "



//--------------------- .note.nv.cuinfo           --------------------------
	.section	.note.nv.cuinfo,"",@"SHT_NOTE"
	.sectionflags	@"SHF_NOTE_NV_CUINFO"
        /*0018*/ 	.short	0x0002
        /*001a*/ 	.short	0x0064
        /*001c*/ 	.short	0x0082
	.zero		2


//--------------------- .nv.info                  --------------------------
	.section	.nv.info,"",@"SHT_CUDA_INFO"
	.align	4


	//----- nvinfo : EIATTR_REGCOUNT
	.align		4
        /*0000*/ 	.byte	0x04, 0x2f
        /*0002*/ 	.short	(.L_1 - .L_0)
	.align		4
.L_0:
        /*0004*/ 	.word	index@(_Z7softmaxPfPKfmm)
        /*0008*/ 	.word	0x0000001d


	//----- nvinfo : EIATTR_FRAME_SIZE
	.align		4
.L_1:
        /*000c*/ 	.byte	0x04, 0x11
        /*000e*/ 	.short	(.L_3 - .L_2)
	.align		4
.L_2:
        /*0010*/ 	.word	index@($__internal_0_$__cuda_sm3x_div_rn_noftz_f32_slowpath)
        /*0014*/ 	.word	0x00000000


	//----- nvinfo : EIATTR_FRAME_SIZE
	.align		4
.L_3:
        /*0018*/ 	.byte	0x04, 0x11
        /*001a*/ 	.short	(.L_5 - .L_4)
	.align		4
.L_4:
        /*001c*/ 	.word	index@(_Z7softmaxPfPKfmm)
        /*0020*/ 	.word	0x00000000


	//----- nvinfo : EIATTR_MIN_STACK_SIZE
	.align		4
.L_5:
        /*0024*/ 	.byte	0x04, 0x12
        /*0026*/ 	.short	(.L_7 - .L_6)
	.align		4
.L_6:
        /*0028*/ 	.word	index@(_Z7softmaxPfPKfmm)
        /*002c*/ 	.word	0x00000000
.L_7:


//--------------------- .nv.compat                --------------------------
	.section	.nv.compat,"",@"SHT_CUDA_COMPAT_INFO"
	.align	4
        /*0000*/ 	.byte	0x02, 0x09, 0x00, 0x00, 0x02, 0x02, 0x01, 0x00, 0x02, 0x05, 0x05, 0x00, 0x03, 0x07, 0x01, 0x01
        /*0010*/ 	.byte	0x02, 0x03, 0x00, 0x00, 0x02, 0x06, 0x01, 0x00, 0x04, 0x0b, 0x08, 0x00, 0x01, 0x00, 0x00, 0x00
        /*0020*/ 	.byte	0x00, 0x00, 0x00, 0x00


//--------------------- .nv.info._Z7softmaxPfPKfmm --------------------------
	.section	.nv.info._Z7softmaxPfPKfmm,"",@"SHT_CUDA_INFO"
	.sectionflags	@""
	.align	4


	//----- nvinfo : EIATTR_CUDA_API_VERSION
	.align		4
        /*0000*/ 	.byte	0x04, 0x37
        /*0002*/ 	.short	(.L_9 - .L_8)
.L_8:
        /*0004*/ 	.word	0x00000082


	//----- nvinfo : EIATTR_KPARAM_INFO
	.align		4
.L_9:
        /*0008*/ 	.byte	0x04, 0x17
        /*000a*/ 	.short	(.L_11 - .L_10)
.L_10:
        /*000c*/ 	.word	0x00000000
        /*0010*/ 	.short	0x0003
        /*0012*/ 	.short	0x0018
        /*0014*/ 	.byte	0x00, 0xf0, 0x21, 0x00


	//----- nvinfo : EIATTR_KPARAM_INFO
	.align		4
.L_11:
        /*0018*/ 	.byte	0x04, 0x17
        /*001a*/ 	.short	(.L_13 - .L_12)
.L_12:
        /*001c*/ 	.word	0x00000000
        /*0020*/ 	.short	0x0002
        /*0022*/ 	.short	0x0010
        /*0024*/ 	.byte	0x00, 0xf0, 0x21, 0x00


	//----- nvinfo : EIATTR_KPARAM_INFO
	.align		4
.L_13:
        /*0028*/ 	.byte	0x04, 0x17
        /*002a*/ 	.short	(.L_15 - .L_14)
.L_14:
        /*002c*/ 	.word	0x00000000
        /*0030*/ 	.short	0x0001
        /*0032*/ 	.short	0x0008
        /*0034*/ 	.byte	0x00, 0xf5, 0x21, 0x00


	//----- nvinfo : EIATTR_KPARAM_INFO
	.align		4
.L_15:
        /*0038*/ 	.byte	0x04, 0x17
        /*003a*/ 	.short	(.L_17 - .L_16)
.L_16:
        /*003c*/ 	.word	0x00000000
        /*0040*/ 	.short	0x0000
        /*0042*/ 	.short	0x0000
        /*0044*/ 	.byte	0x00, 0xf5, 0x21, 0x00


	//----- nvinfo : EIATTR_SPARSE_MMA_MASK
	.align		4
.L_17:
        /*0048*/ 	.byte	0x03, 0x50
        /*004a*/ 	.short	0x0000


	//----- nvinfo : EIATTR_MAXREG_COUNT
	.align		4
        /*004c*/ 	.byte	0x03, 0x1b
        /*004e*/ 	.short	0x00ff


	//----- nvinfo : EIATTR_MERCURY_ISA_VERSION
	.align		4
        /*0050*/ 	.byte	0x03, 0x5f
        /*0052*/ 	.short	0x0101


	//----- nvinfo : EIATTR_VRC_CTA_INIT_COUNT
	.align		4
        /*0054*/ 	.byte	0x02, 0x4a
	.zero		1
	.zero		1


	//----- nvinfo : EIATTR_EXIT_INSTR_OFFSETS
	.align		4
        /*0058*/ 	.byte	0x04, 0x1c
        /*005a*/ 	.short	(.L_19 - .L_18)


	//   ....[0]....
.L_18:
        /*005c*/ 	.word	0x00000050


	//   ....[1]....
        /*0060*/ 	.word	0x00001d70


	//   ....[2]....
        /*0064*/ 	.word	0x00002c10


	//   ....[3]....
        /*0068*/ 	.word	0x000036d0


	//   ....[4]....
        /*006c*/ 	.word	0x00003c50


	//   ....[5]....
        /*0070*/ 	.word	0x00003ea0


	//----- nvinfo : EIATTR_CRS_STACK_SIZE
	.align		4
.L_19:
        /*0074*/ 	.byte	0x04, 0x1e
        /*0076*/ 	.short	(.L_21 - .L_20)
.L_20:
        /*0078*/ 	.word	0x00000000


	//----- nvinfo : EIATTR_CBANK_PARAM_SIZE
	.align		4
.L_21:
        /*007c*/ 	.byte	0x03, 0x19
        /*007e*/ 	.short	0x0020


	//----- nvinfo : EIATTR_PARAM_CBANK
	.align		4
        /*0080*/ 	.byte	0x04, 0x0a
        /*0082*/ 	.short	(.L_23 - .L_22)
	.align		4
.L_22:
        /*0084*/ 	.word	index@(.nv.constant0._Z7softmaxPfPKfmm)
        /*0088*/ 	.short	0x0380
        /*008a*/ 	.short	0x0020


	//----- nvinfo : EIATTR_SW_WAR
	.align		4
.L_23:
        /*008c*/ 	.byte	0x04, 0x36
        /*008e*/ 	.short	(.L_25 - .L_24)
.L_24:
        /*0090*/ 	.word	0x00000008
.L_25:


//--------------------- .nv.callgraph             --------------------------
	.section	.nv.callgraph,"",@"SHT_CUDA_CALLGRAPH"
	.align	4
	.sectionentsize	8
	.align		4
        /*0000*/ 	.word	0x00000000
	.align		4
        /*0004*/ 	.word	0xffffffff
	.align		4
        /*0008*/ 	.word	0x00000000
	.align		4
        /*000c*/ 	.word	0xfffffffe
	.align		4
        /*0010*/ 	.word	0x00000000
	.align		4
        /*0014*/ 	.word	0xfffffffd
	.align		4
        /*0018*/ 	.word	0x00000000
	.align		4
        /*001c*/ 	.word	0xfffffffc


//--------------------- .text._Z7softmaxPfPKfmm   --------------------------
	.section	.text._Z7softmaxPfPKfmm,"ax",@progbits
	.align	128
        .global         _Z7softmaxPfPKfmm
        .type           _Z7softmaxPfPKfmm,@function
        .size           _Z7softmaxPfPKfmm,(.L_x_39 - _Z7softmaxPfPKfmm)
        .other          _Z7softmaxPfPKfmm,@"STO_CUDA_ENTRY STV_DEFAULT"
_Z7softmaxPfPKfmm:
.text._Z7softmaxPfPKfmm:
[----:B------:R-:W-:Y:S08]  /*0000*/  LDC R1, c[0x0][0x37c] ;  /* 0x0000df00ff017b82 */ /* 0x000ff00000000800 */
[----:B------:R-:W0:Y:S08]  /*0010*/  S2UR UR7, SR_CTAID.X ;  /* 0x00000000000779c3 */ /* 0x000e300000002500 */
[----:B------:R-:W0:Y:S02]  /*0020*/  LDC.64 R2, c[0x0][0x398] ;  /* 0x0000e600ff027b82 */ /* 0x000e240000000a00 */
[----:B0-----:R-:W-:-:S04]  /*0030*/  ISETP.LE.U32.AND P0, PT, R2, UR7, PT ;  /* 0x0000000702007c0c */ /* 0x001fc8000bf03070 */
[----:B------:R-:W-:-:S13]  /*0040*/  ISETP.GE.U32.AND.EX P0, PT, RZ, R3, PT, P0 ;  /* 0x00000003ff00720c */ /* 0x000fda0003f06100 */
[----:B------:R-:W-:Y:S05]  /*0050*/  @P0 EXIT ;  /* 0x000000000000094d */ /* 0x000fea0003800000 */
[----:B------:R-:W0:Y:S01]  /*0060*/  LDCU.64 UR16, c[0x0][0x390] ;  /* 0x00007200ff1077ac */ /* 0x000e220008000a00 */
[----:B------:R-:W-:Y:S01]  /*0070*/  MOV R2, 0xff800000 ;  /* 0xff80000000027802 */ /* 0x000fe20000000f00 */
[----:B------:R-:W1:Y:S01]  /*0080*/  LDCU.64 UR8, c[0x0][0x388] ;  /* 0x00007100ff0877ac */ /* 0x000e620008000a00 */
[----:B------:R-:W2:Y:S01]  /*0090*/  LDCU.64 UR14, c[0x0][0x358] ;  /* 0x00006b00ff0e77ac */ /* 0x000ea20008000a00 */
[----:B0-----:R-:W-:Y:S02]  /*00a0*/  UISETP.NE.U32.AND UP0, UPT, UR16, URZ, UPT ;  /* 0x000000ff1000728c */ /* 0x001fe4000bf05070 */
[----:B------:R-:W-:Y:S02]  /*00b0*/  UIMAD.WIDE.U32 UR12, UR7, UR16, URZ ;  /* 0x00000010070c72a5 */ /* 0x000fe4000f8e00ff */
[----:B------:R-:W-:Y:S02]  /*00c0*/  UISETP.NE.AND.EX UP0, UPT, UR17, URZ, UPT, UP0 ;  /* 0x000000ff1100728c */ /* 0x000fe4000bf05300 */
[----:B------:R-:W-:-:S02]  /*00d0*/  UIMAD UR7, UR7, UR17, UR13 ;  /* 0x00000011070772a4 */ /* 0x000fc4000f8e020d */
[----:B------:R-:W-:Y:S02]  /*00e0*/  USHF.L.U32 UR11, UR12, 0x2, URZ ;  /* 0x000000020c0b7899 */ /* 0x000fe400080006ff */
[----:B------:R-:W-:Y:S02]  /*00f0*/  USHF.L.U64.HI UR10, UR12, 0x2, UR7 ;  /* 0x000000020c0a7899 */ /* 0x000fe40008010207 */
[----:B-1----:R-:W-:-:S04]  /*0100*/  UIADD3 UR8, UP1, UPT, UR11, UR8, URZ ;  /* 0x000000080b087290 */ /* 0x002fc8000ff3e0ff */
[----:B------:R-:W-:Y:S01]  /*0110*/  UIADD3.X UR9, UPT, UPT, UR10, UR9, URZ, UP1, !UPT ;  /* 0x000000090a097290 */ /* 0x000fe20008ffe4ff */
[----:B--2---:R-:W-:Y:S11]  /*0120*/  BRA.U !UP0, `(.L_x_0) ;  /* 0x0000000d08047547 */ /* 0x004ff6000b800000 */
[----:B------:R-:W-:Y:S01]  /*0130*/  UISETP.GE.U32.AND UP0, UPT, UR16, 0x10, UPT ;  /* 0x000000101000788c */ /* 0x000fe2000bf06070 */
[----:B------:R-:W-:Y:S01]  /*0140*/  MOV R2, 0xff800000 ;  /* 0xff80000000027802 */ /* 0x000fe20000000f00 */
[----:B------:R-:W-:Y:S02]  /*0150*/  ULOP3.LUT UR18, UR16, 0xf, URZ, 0xc0, !UPT ;  /* 0x0000000f10127892 */ /* 0x000fe4000f8ec0ff */
[----:B------:R-:W-:Y:S02]  /*0160*/  UISETP.GE.U32.AND.EX UP0, UPT, UR17, URZ, UPT, UP0 ;  /* 0x000000ff1100728c */ /* 0x000fe4000bf06100 */
[----:B------:R-:W-:Y:S01]  /*0170*/  UISETP.NE.U32.AND UP1, UPT, UR18, URZ, UPT ;  /* 0x000000ff1200728c */ /* 0x000fe2000bf25070 */
[----:B------:R-:W-:Y:S01]  /*0180*/  UMOV UR4, URZ ;  /* 0x000000ff00047c82 */ /* 0x000fe20008000000 */
[----:B------:R-:W-:Y:S02]  /*0190*/  UMOV UR6, URZ ;  /* 0x000000ff00067c82 */ /* 0x000fe40008000000 */
[----:B------:R-:W-:-:S03]  /*01a0*/  UISETP.NE.AND.EX UP1, UPT, URZ, URZ, UPT, UP1 ;  /* 0x000000ffff00728c */ /* 0x000fc6000bf25310 */
[----:B------:R-:W-:Y:S08]  /*01b0*/  BRA.U !UP0, `(.L_x_1) ;  /* 0x0000000108a07547 */ /* 0x000ff0000b800000 */
[----:B------:R-:W0:Y:S01]  /*01c0*/  LDCU UR6, c[0x0][0x394] ;  /* 0x00007280ff0677ac */ /* 0x000e220008000800 */
[----:B------:R-:W-:Y:S01]  /*01d0*/  MOV R2, 0xff800000 ;  /* 0xff80000000027802 */ /* 0x000fe20000000f00 */
[----:B------:R-:W-:Y:S02]  /*01e0*/  UIADD3 UR5, UP0, UPT, UR8, 0x20, URZ ;  /* 0x0000002008057890 */ /* 0x000fe4000ff1e0ff */
[----:B------:R-:W-:Y:S02]  /*01f0*/  ULOP3.LUT UR4, UR16, 0xfffffff0, URZ, 0xc0, !UPT ;  /* 0xfffffff010047892 */ /* 0x000fe4000f8ec0ff */
[----:B------:R-:W-:Y:S02]  /*0200*/  UIADD3.X UR16, UPT, UPT, URZ, UR9, URZ, UP0, !UPT ;  /* 0x00000009ff107290 */ /* 0x000fe400087fe4ff */
[----:B------:R-:W-:-:S03]  /*0210*/  MOV R4, UR5 ;  /* 0x0000000500047c02 */ /* 0x000fc60008000f00 */
[----:B------:R-:W-:Y:S01]  /*0220*/  UMOV UR5, UR4 ;  /* 0x0000000400057c82 */ /* 0x000fe20008000000 */
[----:B------:R-:W-:Y:S01]  /*0230*/  MOV R5, UR16 ;  /* 0x0000001000057c02 */ /* 0x000fe20008000f00 */
[----:B0-----:R-:W-:-:S06]  /*0240*/  UMOV UR16, UR6 ;  /* 0x0000000600107c82 */ /* 0x001fcc0008000000 */
.L_x_2:
[----:B------:R-:W2:Y:S04]  /*0250*/  LDG.E R3, desc[UR14][R4.64+-0x20] ;  /* 0xffffe00e04037981 */ /* 0x000ea8000c1e1900 */
[----:B------:R-:W2:Y:S04]  /*0260*/  LDG.E R0, desc[UR14][R4.64+-0x1c] ;  /* 0xffffe40e04007981 */ /* 0x000ea8000c1e1900 */
[----:B------:R-:W3:Y:S04]  /*0270*/  LDG.E R7, desc[UR14][R4.64+-0x18] ;  /* 0xffffe80e04077981 */ /* 0x000ee8000c1e1900 */
[----:B------:R-:W3:Y:S04]  /*0280*/  LDG.E R6, desc[UR14][R4.64+-0x14] ;  /* 0xffffec0e04067981 */ /* 0x000ee8000c1e1900 */
[----:B------:R-:W4:Y:S04]  /*0290*/  LDG.E R9, desc[UR14][R4.64+-0x10] ;  /* 0xfffff00e04097981 */ /* 0x000f28000c1e1900 */
[----:B------:R-:W4:Y:S04]  /*02a0*/  LDG.E R8, desc[UR14][R4.64+-0xc] ;  /* 0xfffff40e04087981 */ /* 0x000f28000c1e1900 */
[----:B------:R-:W5:Y:S04]  /*02b0*/  LDG.E R11, desc[UR14][R4.64+-0x8] ;  /* 0xfffff80e040b7981 */ /* 0x000f68000c1e1900 */
        /* <DEDUP_REMOVED lines=8> */
[----:B------:R0:W5:Y:S01]  /*0340*/  LDG.E R18, desc[UR14][R4.64+0x1c] ;  /* 0x00001c0e04127981 */ /* 0x000162000c1e1900 */
[----:B------:R-:W-:-:S04]  /*0350*/  UIADD3 UR5, UP0, UPT, UR5, -0x10, URZ ;  /* 0xfffffff005057890 */ /* 0x000fc8000ff1e0ff */
[----:B------:R-:W-:Y:S02]  /*0360*/  UIADD3.X UR16, UPT, UPT, UR16, -0x1, URZ, UP0, !UPT ;  /* 0xffffffff10107890 */ /* 0x000fe400087fe4ff */
[----:B------:R-:W-:Y:S01]  /*0370*/  UISETP.NE.U32.AND UP0, UPT, UR5, URZ, UPT ;  /* 0x000000ff0500728c */ /* 0x000fe2000bf05070 */
[----:B0-----:R-:W-:-:S03]  /*0380*/  IADD3 R4, P0, PT, R4, 0x40, RZ ;  /* 0x0000004004047810 */ /* 0x001fc60007f1e0ff */
[----:B------:R-:W-:Y:S01]  /*0390*/  UISETP.NE.AND.EX UP0, UPT, UR16, URZ, UPT, UP0 ;  /* 0x000000ff1000728c */ /* 0x000fe2000bf05300 */
[----:B------:R-:W-:Y:S02]  /*03a0*/  IADD3.X R5, PT, PT, RZ, R5, RZ, P0, !PT ;  /* 0x00000005ff057210 */ /* 0x000fe400007fe4ff */
[----:B--2---:R-:W-:-:S04]  /*03b0*/  FMNMX3 R0, R2, R3, R0, !PT ;  /* 0x0000000302007276 */ /* 0x004fc80007800000 */
[----:B---3--:R-:W-:-:S04]  /*03c0*/  FMNMX3 R0, R0, R7, R6, !PT ;  /* 0x0000000700007276 */ /* 0x008fc80007800006 */
[----:B----4-:R-:W-:-:S04]  /*03d0*/  FMNMX3 R0, R0, R9, R8, !PT ;  /* 0x0000000900007276 */ /* 0x010fc80007800008 */
[----:B-----5:R-:W-:-:S04]  /*03e0*/  FMNMX3 R0, R0, R11, R10, !PT ;  /* 0x0000000b00007276 */ /* 0x020fc8000780000a */
[----:B------:R-:W-:-:S04]  /*03f0*/  FMNMX3 R0, R0, R13, R12, !PT ;  /* 0x0000000d00007276 */ /* 0x000fc8000780000c */
[----:B------:R-:W-:-:S04]  /*0400*/  FMNMX3 R0, R0, R15, R14, !PT ;  /* 0x0000000f00007276 */ /* 0x000fc8000780000e */
[----:B------:R-:W-:-:S04]  /*0410*/  FMNMX3 R0, R0, R17, R16, !PT ;  /* 0x0000001100007276 */ /* 0x000fc80007800010 */
[----:B------:R-:W-:Y:S01]  /*0420*/  FMNMX3 R2, R0, R19, R18, !PT ;  /* 0x0000001300027276 */ /* 0x000fe20007800012 */
[----:B------:R-:W-:Y:S06]  /*0430*/  BRA.U UP0, `(.L_x_2) ;  /* 0xfffffffd00847547 */ /* 0x000fec000b83ffff */
.L_x_1:
[----:B------:R-:W-:Y:S05]  /*0440*/  BRA.U !UP1, `(.L_x_0) ;  /* 0x00000009093c7547 */ /* 0x000fea000b800000 */
[----:B------:R-:W0:Y:S01]  /*0450*/  LDCU UR28, c[0x0][0x390] ;  /* 0x00007200ff1c77ac */ /* 0x000e220008000800 */
[----:B------:R-:W-:-:S04]  /*0460*/  UISETP.GE.U32.AND UP1, UPT, UR18, 0x8, UPT ;  /* 0x000000081200788c */ /* 0x000fc8000bf26070 */
[----:B------:R-:W-:Y:S02]  /*0470*/  UISETP.GE.U32.AND.EX UP1, UPT, URZ, URZ, UPT, UP1 ;  /* 0x000000ffff00728c */ /* 0x000fe4000bf26110 */
[----:B0-----:R-:W-:-:S04]  /*0480*/  ULOP3.LUT UR31, UR28, 0x7, URZ, 0xc0, !UPT ;  /* 0x000000071c1f7892 */ /* 0x001fc8000f8ec0ff */
[----:B------:R-:W-:-:S04]  /*0490*/  UISETP.NE.U32.AND UP0, UPT, UR31, URZ, UPT ;  /* 0x000000ff1f00728c */ /* 0x000fc8000bf05070 */
[----:B------:R-:W-:Y:S01]  /*04a0*/  UISETP.NE.AND.EX UP0, UPT, URZ, URZ, UPT, UP0 ;  /* 0x000000ffff00728c */ /* 0x000fe2000bf05300 */
[----:B------:R-:W-:Y:S10]  /*04b0*/  BRA.U !UP1, `(.L_x_3) ;  /* 0x0000000509307547 */ /* 0x000ff4000b800000 */
[----:B------:R-:W-:Y:S02]  /*04c0*/  USHF.L.U32 UR5, UR4, 0x2, URZ ;  /* 0x0000000204057899 */ /* 0x000fe400080006ff */
[----:B------:R-:W-:Y:S02]  /*04d0*/  USHF.L.U64.HI UR6, UR4, 0x2, UR6 ;  /* 0x0000000204067899 */ /* 0x000fe40008010206 */
[----:B------:R-:W-:Y:S02]  /*04e0*/  UIADD3 UR26, UP1, UPT, UR5, 0x4, URZ ;  /* 0x00000004051a7890 */ /* 0x000fe4000ff3e0ff */
[----:B------:R-:W-:Y:S02]  /*04f0*/  UIADD3 UR24, UP2, UPT, UR5, 0x8, URZ ;  /* 0x0000000805187890 */ /* 0x000fe4000ff5e0ff */
[----:B------:R-:W-:Y:S02]  /*0500*/  UIADD3 UR22, UP3, UPT, UR5, 0xc, URZ ;  /* 0x0000000c05167890 */ /* 0x000fe4000ff7e0ff */
[----:B------:R-:W-:-:S02]  /*0510*/  UIADD3.X UR27, UPT, UPT, URZ, UR6, URZ, UP1, !UPT ;  /* 0x00000006ff1b7290 */ /* 0x000fc40008ffe4ff */
[----:B------:R-:W-:Y:S02]  /*0520*/  ULOP3.LUT UR26, UR26, 0xfffffffc, URZ, 0xc0, !UPT ;  /* 0xfffffffc1a1a7892 */ /* 0x000fe4000f8ec0ff */
[----:B------:R-:W-:Y:S02]  /*0530*/  UIADD3 UR29, UP6, UPT, UR5, UR8, URZ ;  /* 0x00000008051d7290 */ /* 0x000fe4000ffde0ff */
[----:B------:R-:W-:Y:S02]  /*0540*/  UIADD3 UR20, UP4, UPT, UR5, 0x10, URZ ;  /* 0x0000001005147890 */ /* 0x000fe4000ff9e0ff */
[----:B------:R-:W-:Y:S02]  /*0550*/  UIADD3.X UR25, UPT, UPT, URZ, UR6, URZ, UP2, !UPT ;  /* 0x00000006ff197290 */ /* 0x000fe400097fe4ff */
[----:B------:R-:W-:Y:S01]  /*0560*/  UIADD3 UR18, UP5, UPT, UR5, 0x14, URZ ;  /* 0x0000001405127890 */ /* 0x000fe2000ffbe0ff */
[----:B------:R-:W-:Y:S01]  /*0570*/  MOV R4, UR29 ;  /* 0x0000001d00047c02 */ /* 0x000fe20008000f00 */
[----:B------:R-:W-:-:S02]  /*0580*/  ULOP3.LUT UR24, UR24, 0xfffffffc, URZ, 0xc0, !UPT ;  /* 0xfffffffc18187892 */ /* 0x000fc4000f8ec0ff */
[----:B------:R-:W-:Y:S02]  /*0590*/  UIADD3.X UR23, UPT, UPT, URZ, UR6, URZ, UP3, !UPT ;  /* 0x00000006ff177290 */ /* 0x000fe40009ffe4ff */
[----:B------:R-:W-:Y:S02]  /*05a0*/  ULOP3.LUT UR22, UR22, 0xfffffffc, URZ, 0xc0, !UPT ;  /* 0xfffffffc16167892 */ /* 0x000fe4000f8ec0ff */
[----:B------:R-:W-:Y:S02]  /*05b0*/  ULOP3.LUT UR27, UR27, 0x3, URZ, 0xc0, !UPT ;  /* 0x000000031b1b7892 */ /* 0x000fe4000f8ec0ff */
[----:B------:R-:W-:Y:S02]  /*05c0*/  UIADD3 UR26, UP2, UPT, UR26, UR8, URZ ;  /* 0x000000081a1a7290 */ /* 0x000fe4000ff5e0ff */
[----:B------:R-:W-:Y:S02]  /*05d0*/  UIADD3.X UR30, UPT, UPT, UR6, UR9, URZ, UP6, !UPT ;  /* 0x00000009061e7290 */ /* 0x000fe4000b7fe4ff */
[----:B------:R-:W-:-:S02]  /*05e0*/  UIADD3 UR16, UP6, UPT, UR5, 0x18, URZ ;  /* 0x0000001805107890 */ /* 0x000fc4000ffde0ff */
[----:B------:R-:W-:Y:S02]  /*05f0*/  UIADD3 UR5, UP1, UPT, UR5, 0x1c, URZ ;  /* 0x0000001c05057890 */ /* 0x000fe4000ff3e0ff */
[----:B------:R-:W-:Y:S01]  /*0600*/  UIADD3.X UR21, UPT, UPT, URZ, UR6, URZ, UP4, !UPT ;  /* 0x00000006ff157290 */ /* 0x000fe2000a7fe4ff */
[----:B------:R-:W-:Y:S01]  /*0610*/  MOV R5, UR30 ;  /* 0x0000001e00057c02 */ /* 0x000fe20008000f00 */
[----:B------:R-:W-:Y:S02]  /*0620*/  ULOP3.LUT UR20, UR20, 0xfffffffc, URZ, 0xc0, !UPT ;  /* 0xfffffffc14147892 */ /* 0x000fe4000f8ec0ff */
[----:B------:R-:W-:Y:S02]  /*0630*/  UIADD3.X UR19, UPT, UPT, URZ, UR6, URZ, UP5, !UPT ;  /* 0x00000006ff137290 */ /* 0x000fe4000affe4ff */
[----:B------:R-:W-:Y:S02]  /*0640*/  ULOP3.LUT UR18, UR18, 0xfffffffc, URZ, 0xc0, !UPT ;  /* 0xfffffffc12127892 */ /* 0x000fe4000f8ec0ff */
[----:B------:R-:W-:-:S02]  /*0650*/  ULOP3.LUT UR25, UR25, 0x3, URZ, 0xc0, !UPT ;  /* 0x0000000319197892 */ /* 0x000fc4000f8ec0ff */
[----:B------:R-:W-:Y:S02]  /*0660*/  UIADD3 UR24, UP3, UPT, UR24, UR8, URZ ;  /* 0x0000000818187290 */ /* 0x000fe4000ff7e0ff */
[----:B------:R-:W-:Y:S01]  /*0670*/  ULOP3.LUT UR23, UR23, 0x3, URZ, 0xc0, !UPT ;  /* 0x0000000317177892 */ /* 0x000fe2000f8ec0ff */
[----:B------:R-:W-:Y:S01]  /*0680*/  MOV R6, UR26 ;  /* 0x0000001a00067c02 */ /* 0x000fe20008000f00 */
[----:B------:R-:W-:Y:S01]  /*0690*/  UIADD3 UR22, UP4, UPT, UR22, UR8, URZ ;  /* 0x0000000816167290 */ /* 0x000fe2000ff9e0ff */
[----:B------:R0:W2:Y:S01]  /*06a0*/  LDG.E R3, desc[UR14][R4.64] ;  /* 0x0000000e04037981 */ /* 0x0000a2000c1e1900 */
[----:B------:R-:W-:Y:S02]  /*06b0*/  UIADD3.X UR27, UPT, UPT, UR27, UR9, URZ, UP2, !UPT ;  /* 0x000000091b1b7290 */ /* 0x000fe400097fe4ff */
[----:B------:R-:W-:Y:S02]  /*06c0*/  UIADD3.X UR17, UPT, UPT, URZ, UR6, URZ, UP6, !UPT ;  /* 0x00000006ff117290 */ /* 0x000fe4000b7fe4ff */
[----:B------:R-:W-:-:S02]  /*06d0*/  ULOP3.LUT UR16, UR16, 0xfffffffc, URZ, 0xc0, !UPT ;  /* 0xfffffffc10107892 */ /* 0x000fc4000f8ec0ff */
[----:B------:R-:W-:Y:S02]  /*06e0*/  UIADD3.X UR6, UPT, UPT, URZ, UR6, URZ, UP1, !UPT ;  /* 0x00000006ff067290 */ /* 0x000fe40008ffe4ff */
[----:B------:R-:W-:Y:S02]  /*06f0*/  ULOP3.LUT UR21, UR21, 0x3, URZ, 0xc0, !UPT ;  /* 0x0000000315157892 */ /* 0x000fe4000f8ec0ff */
[----:B------:R-:W-:Y:S02]  /*0700*/  UIADD3 UR20, UP5, UPT, UR20, UR8, URZ ;  /* 0x0000000814147290 */ /* 0x000fe4000ffbe0ff */
[----:B------:R-:W-:Y:S02]  /*0710*/  ULOP3.LUT UR5, UR5, 0xfffffffc, URZ, 0xc0, !UPT ;  /* 0xfffffffc05057892 */ /* 0x000fe4000f8ec0ff */
[----:B------:R-:W-:Y:S02]  /*0720*/  ULOP3.LUT UR19, UR19, 0x3, URZ, 0xc0, !UPT ;  /* 0x0000000313137892 */ /* 0x000fe4000f8ec0ff */
[----:B------:R-:W-:-:S02]  /*0730*/  UIADD3 UR18, UP1, UPT, UR18, UR8, URZ ;  /* 0x0000000812127290 */ /* 0x000fc4000ff3e0ff */
[----:B------:R-:W-:Y:S02]  /*0740*/  UIADD3.X UR25, UPT, UPT, UR25, UR9, URZ, UP3, !UPT ;  /* 0x0000000919197290 */ /* 0x000fe40009ffe4ff */
[----:B------:R-:W-:Y:S01]  /*0750*/  UIADD3.X UR23, UPT, UPT, UR23, UR9, URZ, UP4, !UPT ;  /* 0x0000000917177290 */ /* 0x000fe2000a7fe4ff */
[----:B------:R-:W-:Y:S01]  /*0760*/  MOV R7, UR27 ;  /* 0x0000001b00077c02 */ /* 0x000fe20008000f00 */
[----:B------:R-:W-:Y:S02]  /*0770*/  ULOP3.LUT UR17, UR17, 0x3, URZ, 0xc0, !UPT ;  /* 0x0000000311117892 */ /* 0x000fe4000f8ec0ff */
[----:B------:R-:W-:Y:S02]  /*0780*/  UIADD3 UR16, UP2, UPT, UR16, UR8, URZ ;  /* 0x0000000810107290 */ /* 0x000fe4000ff5e0ff */
[----:B------:R-:W-:Y:S01]  /*0790*/  UIADD3.X UR21, UPT, UPT, UR21, UR9, URZ, UP5, !UPT ;  /* 0x0000000915157290 */ /* 0x000fe2000affe4ff */
[----:B0-----:R-:W-:Y:S01]  /*07a0*/  MOV R4, UR22 ;  /* 0x0000001600047c02 */ /* 0x001fe20008000f00 */
[----:B------:R-:W-:-:S02]  /*07b0*/  ULOP3.LUT UR6, UR6, 0x3, URZ, 0xc0, !UPT ;  /* 0x0000000306067892 */ /* 0x000fc4000f8ec0ff */
[----:B------:R-:W-:Y:S02]  /*07c0*/  UIADD3 UR5, UP3, UPT, UR5, UR8, URZ ;  /* 0x0000000805057290 */ /* 0x000fe4000ff7e0ff */
[----:B------:R-:W-:Y:S01]  /*07d0*/  UIADD3.X UR19, UPT, UPT, UR19, UR9, URZ, UP1, !UPT ;  /* 0x0000000913137290 */ /* 0x000fe20008ffe4ff */
[----:B------:R-:W-:Y:S01]  /*07e0*/  MOV R8, UR24 ;  /* 0x0000001800087c02 */ /* 0x000fe20008000f00 */
[----:B------:R0:W2:Y:S01]  /*07f0*/  LDG.E R0, desc[UR14][R6.64] ;  /* 0x0000000e06007981 */ /* 0x0000a2000c1e1900 */
[----:B------:R-:W-:Y:S01]  /*0800*/  MOV R9, UR25 ;  /* 0x0000001900097c02 */ /* 0x000fe20008000f00 */
[----:B------:R-:W-:Y:S01]  /*0810*/  UIADD3.X UR17, UPT, UPT, UR17, UR9, URZ, UP2, !UPT ;  /* 0x0000000911117290 */ /* 0x000fe200097fe4ff */
[----:B------:R-:W-:Y:S01]  /*0820*/  MOV R5, UR23 ;  /* 0x0000001700057c02 */ /* 0x000fe20008000f00 */
[----:B------:R-:W-:Y:S01]  /*0830*/  UIADD3.X UR6, UPT, UPT, UR6, UR9, URZ, UP3, !UPT ;  /* 0x0000000906067290 */ /* 0x000fe20009ffe4ff */
[----:B------:R-:W-:Y:S01]  /*0840*/  MOV R11, UR21 ;  /* 0x00000015000b7c02 */ /* 0x000fe20008000f00 */
[----:B------:R1:W3:Y:S01]  /*0850*/  LDG.E R15, desc[UR14][R8.64] ;  /* 0x0000000e080f7981 */ /* 0x0002e2000c1e1900 */
[----:B------:R-:W-:-:S02]  /*0860*/  MOV R10, UR20 ;  /* 0x00000014000a7c02 */ /* 0x000fc40008000f00 */
[----:B0-----:R-:W-:Y:S01]  /*0870*/  MOV R6, UR18 ;  /* 0x0000001200067c02 */ /* 0x001fe20008000f00 */
[----:B------:R-:W3:Y:S01]  /*0880*/  LDG.E R4, desc[UR14][R4.64] ;  /* 0x0000000e04047981 */ /* 0x000ee2000c1e1900 */
[----:B------:R-:W-:Y:S02]  /*0890*/  MOV R7, UR19 ;  /* 0x0000001300077c02 */ /* 0x000fe40008000f00 */
[----:B------:R-:W-:Y:S01]  /*08a0*/  MOV R12, UR5 ;  /* 0x00000005000c7c02 */ /* 0x000fe20008000f00 */
[----:B------:R-:W4:Y:S01]  /*08b0*/  LDG.E R11, desc[UR14][R10.64] ;  /* 0x0000000e0a0b7981 */ /* 0x000f22000c1e1900 */
[----:B-1----:R-:W-:Y:S02]  /*08c0*/  MOV R9, UR17 ;  /* 0x0000001100097c02 */ /* 0x002fe40008000f00 */
[----:B------:R-:W-:Y:S01]  /*08d0*/  MOV R8, UR16 ;  /* 0x0000001000087c02 */ /* 0x000fe20008000f00 */
[----:B------:R-:W4:Y:S01]  /*08e0*/  LDG.E R6, desc[UR14][R6.64] ;  /* 0x0000000e06067981 */ /* 0x000f22000c1e1900 */
[----:B------:R-:W-:-:S03]  /*08f0*/  MOV R13, UR6 ;  /* 0x00000006000d7c02 */ /* 0x000fc60008000f00 */
[----:B------:R-:W5:Y:S04]  /*0900*/  LDG.E R9, desc[UR14][R8.64] ;  /* 0x0000000e08097981 */ /* 0x000f68000c1e1900 */
[----:B------:R-:W5:Y:S01]  /*0910*/  LDG.E R12, desc[UR14][R12.64] ;  /* 0x0000000e0c0c7981 */ /* 0x000f62000c1e1900 */
[----:B------:R-:W-:Y:S01]  /*0920*/  UIADD3 UR4, UPT, UPT, UR4, 0x8, URZ ;  /* 0x0000000804047890 */ /* 0x000fe2000fffe0ff */
[----:B------:R-:W-:Y:S01]  /*0930*/  UMOV UR6, URZ ;  /* 0x000000ff00067c82 */ /* 0x000fe20008000000 */
[----:B--2---:R-:W-:-:S04]  /*0940*/  FMNMX3 R0, R2, R3, R0, !PT ;  /* 0x0000000302007276 */ /* 0x004fc80007800000 */
[----:B---3--:R-:W-:-:S04]  /*0950*/  FMNMX3 R0, R0, R15, R4, !PT ;  /* 0x0000000f00007276 */ /* 0x008fc80007800004 */
[----:B----4-:R-:W-:-:S04]  /*0960*/  FMNMX3 R0, R0, R11, R6, !PT ;  /* 0x0000000b00007276 */ /* 0x010fc80007800006 */
[----:B-----5:R-:W-:-:S07]  /*0970*/  FMNMX3 R2, R0, R9, R12, !PT ;  /* 0x0000000900027276 */ /* 0x020fce000780000c */
.L_x_3:
[----:B------:R-:W-:Y:S05]  /*0980*/  BRA.U !UP0, `(.L_x_0) ;  /* 0x0000000108ec7547 */ /* 0x000fea000b800000 */
[----:B------:R-:W-:Y:S02]  /*0990*/  UISETP.GE.U32.AND UP1, UPT, UR31, 0x4, UPT ;  /* 0x000000041f00788c */ /* 0x000fe4000bf26070 */
[----:B------:R-:W-:Y:S02]  /*09a0*/  ULOP3.LUT UR16, UR28, 0x3, URZ, 0xc0, !UPT ;  /* 0x000000031c107892 */ /* 0x000fe4000f8ec0ff */
[----:B------:R-:W-:Y:S02]  /*09b0*/  UISETP.GE.U32.AND.EX UP1, UPT, URZ, URZ, UPT, UP1 ;  /* 0x000000ffff00728c */ /* 0x000fe4000bf26110 */
[----:B------:R-:W-:Y:S01]  /*09c0*/  UISETP.NE.U32.AND UP0, UPT, UR16, URZ, UPT ;  /* 0x000000ff1000728c */ /* 0x000fe2000bf05070 */
[----:B------:R-:W-:-:S03]  /*09d0*/  UMOV UR5, URZ ;  /* 0x000000ff00057c82 */ /* 0x000fc60008000000 */
[----:B------:R-:W-:-:S03]  /*09e0*/  UISETP.NE.AND.EX UP0, UPT, UR5, URZ, UPT, UP0 ;  /* 0x000000ff0500728c */ /* 0x000fc6000bf05300 */
[----:B------:R-:W-:Y:S08]  /*09f0*/  BRA.U !UP1, `(.L_x_4) ;  /* 0x0000000109987547 */ /* 0x000ff0000b800000 */
[----:B------:R-:W-:Y:S02]  /*0a00*/  USHF.L.U32 UR17, UR4, 0x2, URZ ;  /* 0x0000000204117899 */ /* 0x000fe400080006ff */
[----:B------:R-:W-:Y:S02]  /*0a10*/  USHF.L.U64.HI UR6, UR4, 0x2, UR6 ;  /* 0x0000000204067899 */ /* 0x000fe40008010206 */
[----:B------:R-:W-:Y:S02]  /*0a20*/  UIADD3 UR18, UP2, UPT, UR17, 0x4, URZ ;  /* 0x0000000411127890 */ /* 0x000fe4000ff5e0ff */
[----:B------:R-:W-:Y:S02]  /*0a30*/  UIADD3 UR22, UP1, UPT, UR17, UR8, URZ ;  /* 0x0000000811167290 */ /* 0x000fe4000ff3e0ff */
[----:B------:R-:W-:Y:S02]  /*0a40*/  UIADD3 UR19, UP3, UPT, UR17, 0x8, URZ ;  /* 0x0000000811137890 */ /* 0x000fe4000ff7e0ff */
[----:B------:R-:W-:-:S02]  /*0a50*/  UIADD3 UR21, UP4, UPT, UR17, 0xc, URZ ;  /* 0x0000000c11157890 */ /* 0x000fc4000ff9e0ff */
[----:B------:R-:W-:Y:S01]  /*0a60*/  UIADD3.X UR17, UPT, UPT, URZ, UR6, URZ, UP2, !UPT ;  /* 0x00000006ff117290 */ /* 0x000fe200097fe4ff */
[----:B------:R-:W-:Y:S01]  /*0a70*/  MOV R4, UR22 ;  /* 0x0000001600047c02 */ /* 0x000fe20008000f00 */
[----:B------:R-:W-:Y:S02]  /*0a80*/  ULOP3.LUT UR18, UR18, 0xfffffffc, URZ, 0xc0, !UPT ;  /* 0xfffffffc12127892 */ /* 0x000fe4000f8ec0ff */
[----:B------:R-:W-:Y:S02]  /*0a90*/  UIADD3.X UR23, UPT, UPT, UR6, UR9, URZ, UP1, !UPT ;  /* 0x0000000906177290 */ /* 0x000fe40008ffe4ff */
[----:B------:R-:W-:Y:S02]  /*0aa0*/  UIADD3.X UR20, UPT, UPT, URZ, UR6, URZ, UP3, !UPT ;  /* 0x00000006ff147290 */ /* 0x000fe40009ffe4ff */
[----:B------:R-:W-:Y:S02]  /*0ab0*/  ULOP3.LUT UR19, UR19, 0xfffffffc, URZ, 0xc0, !UPT ;  /* 0xfffffffc13137892 */ /* 0x000fe4000f8ec0ff */
[----:B------:R-:W-:Y:S01]  /*0ac0*/  UIADD3.X UR6, UPT, UPT, URZ, UR6, URZ, UP4, !UPT ;  /* 0x00000006ff067290 */ /* 0x000fe2000a7fe4ff */
[----:B------:R-:W-:Y:S01]  /*0ad0*/  MOV R5, UR23 ;  /* 0x0000001700057c02 */ /* 0x000fe20008000f00 */
[----:B------:R-:W-:-:S02]  /*0ae0*/  ULOP3.LUT UR21, UR21, 0xfffffffc, URZ, 0xc0, !UPT ;  /* 0xfffffffc15157892 */ /* 0x000fc4000f8ec0ff */
[----:B------:R-:W-:Y:S02]  /*0af0*/  ULOP3.LUT UR17, UR17, 0x3, URZ, 0xc0, !UPT ;  /* 0x0000000311117892 */ /* 0x000fe4000f8ec0ff */
[----:B------:R-:W-:Y:S01]  /*0b00*/  UIADD3 UR18, UP1, UPT, UR18, UR8, URZ ;  /* 0x0000000812127290 */ /* 0x000fe2000ff3e0ff */
[----:B------:R-:W2:Y:S01]  /*0b10*/  LDG.E R5, desc[UR14][R4.64] ;  /* 0x0000000e04057981 */ /* 0x000ea2000c1e1900 */
[----:B------:R-:W-:Y:S02]  /*0b20*/  ULOP3.LUT UR20, UR20, 0x3, URZ, 0xc0, !UPT ;  /* 0x0000000314147892 */ /* 0x000fe4000f8ec0ff */
[----:B------:R-:W-:Y:S02]  /*0b30*/  UIADD3 UR19, UP2, UPT, UR19, UR8, URZ ;  /* 0x0000000813137290 */ /* 0x000fe4000ff5e0ff */
[----:B------:R-:W-:Y:S02]  /*0b40*/  ULOP3.LUT UR6, UR6, 0x3, URZ, 0xc0, !UPT ;  /* 0x0000000306067892 */ /* 0x000fe4000f8ec0ff */
[----:B------:R-:W-:-:S02]  /*0b50*/  UIADD3 UR21, UP3, UPT, UR21, UR8, URZ ;  /* 0x0000000815157290 */ /* 0x000fc4000ff7e0ff */
[----:B------:R-:W-:Y:S02]  /*0b60*/  UIADD3.X UR17, UPT, UPT, UR17, UR9, URZ, UP1, !UPT ;  /* 0x0000000911117290 */ /* 0x000fe40008ffe4ff */
[----:B------:R-:W-:Y:S01]  /*0b70*/  UIADD3.X UR20, UPT, UPT, UR20, UR9, URZ, UP2, !UPT ;  /* 0x0000000914147290 */ /* 0x000fe200097fe4ff */
[----:B------:R-:W-:Y:S01]  /*0b80*/  MOV R6, UR18 ;  /* 0x0000001200067c02 */ /* 0x000fe20008000f00 */
[----:B------:R-:W-:Y:S02]  /*0b90*/  UIADD3.X UR6, UPT, UPT, UR6, UR9, URZ, UP3, !UPT ;  /* 0x0000000906067290 */ /* 0x000fe40009ffe4ff */
[----:B------:R-:W-:Y:S02]  /*0ba0*/  MOV R7, UR17 ;  /* 0x0000001100077c02 */ /* 0x000fe40008000f00 */
[----:B------:R-:W-:Y:S02]  /*0bb0*/  MOV R9, UR20 ;  /* 0x0000001400097c02 */ /* 0x000fe40008000f00 */
[----:B------:R-:W-:Y:S01]  /*0bc0*/  MOV R10, UR21 ;  /* 0x00000015000a7c02 */ /* 0x000fe20008000f00 */
[----:B------:R-:W2:Y:S01]  /*0bd0*/  LDG.E R6, desc[UR14][R6.64] ;  /* 0x0000000e06067981 */ /* 0x000ea2000c1e1900 */
[----:B------:R-:W-:-:S02]  /*0be0*/  MOV R8, UR19 ;  /* 0x0000001300087c02 */ /* 0x000fc40008000f00 */
[----:B------:R-:W-:-:S03]  /*0bf0*/  MOV R11, UR6 ;  /* 0x00000006000b7c02 */ /* 0x000fc60008000f00 */
[----:B------:R-:W3:Y:S04]  /*0c00*/  LDG.E R9, desc[UR14][R8.64] ;  /* 0x0000000e08097981 */ /* 0x000ee8000c1e1900 */
[----:B------:R-:W3:Y:S01]  /*0c10*/  LDG.E R10, desc[UR14][R10.64] ;  /* 0x0000000e0a0a7981 */ /* 0x000ee2000c1e1900 */
[----:B------:R-:W-:Y:S01]  /*0c20*/  UIADD3 UR4, UPT, UPT, UR4, 0x4, URZ ;  /* 0x0000000404047890 */ /* 0x000fe2000fffe0ff */
[----:B------:R-:W-:Y:S01]  /*0c30*/  UMOV UR6, URZ ;  /* 0x000000ff00067c82 */ /* 0x000fe20008000000 */
[----:B--2---:R-:W-:-:S04]  /*0c40*/  FMNMX3 R2, R2, R5, R6, !PT ;  /* 0x0000000502027276 */ /* 0x004fc80007800006 */
[----:B---3--:R-:W-:-:S07]  /*0c50*/  FMNMX3 R2, R2, R9, R10, !PT ;  /* 0x0000000902027276 */ /* 0x008fce000780000a */
.L_x_4:
[----:B------:R-:W-:Y:S05]  /*0c60*/  BRA.U !UP0, `(.L_x_0) ;  /* 0x0000000108347547 */ /* 0x000fea000b800000 */
.L_x_5:
[----:B------:R-:W-:-:S04]  /*0c70*/  ULEA UR17, UP0, UR4, UR8, 0x2 ;  /* 0x0000000804117291 */ /* 0x000fc8000f8010ff */
[----:B------:R-:W-:Y:S02]  /*0c80*/  ULEA.HI.X UR6, UR4, UR9, UR6, 0x2, UP0 ;  /* 0x0000000904067291 */ /* 0x000fe400080f1406 */
[----:B------:R-:W-:-:S04]  /*0c90*/  MOV R4, UR17 ;  /* 0x0000001100047c02 */ /* 0x000fc80008000f00 */
[----:B------:R-:W-:-:S06]  /*0ca0*/  MOV R5, UR6 ;  /* 0x0000000600057c02 */ /* 0x000fcc0008000f00 */
[----:B------:R-:W2:Y:S01]  /*0cb0*/  LDG.E R5, desc[UR14][R4.64] ;  /* 0x0000000e04057981 */ /* 0x000ea2000c1e1900 */
[----:B------:R-:W-:Y:S02]  /*0cc0*/  UIADD3 UR16, UP0, UPT, UR16, -0x1, URZ ;  /* 0xffffffff10107890 */ /* 0x000fe4000ff1e0ff */
[----:B------:R-:W-:Y:S02]  /*0cd0*/  UIADD3 UR4, UPT, UPT, UR4, 0x1, URZ ;  /* 0x0000000104047890 */ /* 0x000fe4000fffe0ff */
[----:B------:R-:W-:Y:S02]  /*0ce0*/  UIADD3.X UR5, UPT, UPT, UR5, -0x1, URZ, UP0, !UPT ;  /* 0xffffffff05057890 */ /* 0x000fe400087fe4ff */
[----:B------:R-:W-:Y:S01]  /*0cf0*/  UISETP.NE.U32.AND UP0, UPT, UR16, URZ, UPT ;  /* 0x000000ff1000728c */ /* 0x000fe2000bf05070 */
[----:B------:R-:W-:-:S03]  /*0d00*/  UMOV UR6, URZ ;  /* 0x000000ff00067c82 */ /* 0x000fc60008000000 */
[----:B------:R-:W-:Y:S01]  /*0d10*/  UISETP.NE.AND.EX UP0, UPT, UR5, URZ, UPT, UP0 ;  /* 0x000000ff0500728c */ /* 0x000fe2000bf05300 */
[----:B--2---:R-:W-:-:S08]  /*0d20*/  FMNMX R2, R5, R2, !PT ;  /* 0x0000000205027209 */ /* 0x004fd00007800000 */
[----:B------:R-:W-:Y:S05]  /*0d30*/  BRA.U UP0, `(.L_x_5) ;  /* 0xfffffffd00cc7547 */ /* 0x000fea000b83ffff */
.L_x_0:
[----:B------:R-:W0:Y:S01]  /*0d40*/  LDCU.64 UR16, c[0x0][0x390] ;  /* 0x00007200ff1077ac */ /* 0x000e220008000a00 */
[----:B------:R-:W-:Y:S01]  /*0d50*/  HFMA2 R3, -RZ, RZ, 0, 0 ;  /* 0x00000000ff037431 */ /* 0x000fe200000001ff */
[----:B0-----:R-:W-:-:S04]  /*0d60*/  UISETP.NE.U32.AND UP0, UPT, UR16, URZ, UPT ;  /* 0x000000ff1000728c */ /* 0x001fc8000bf05070 */
[----:B------:R-:W-:-:S09]  /*0d70*/  UISETP.NE.AND.EX UP0, UPT, UR17, URZ, UPT, UP0 ;  /* 0x000000ff1100728c */ /* 0x000fd2000bf05300 */
[----:B------:R-:W-:Y:S05]  /*0d80*/  BRA.U !UP0, `(.L_x_6) ;  /* 0x0000000d08ec7547 */ /* 0x000fea000b800000 */
[----:B------:R-:W-:Y:S01]  /*0d90*/  UISETP.GE.U32.AND UP0, UPT, UR16, 0x8, UPT ;  /* 0x000000081000788c */ /* 0x000fe2000bf06070 */
[----:B------:R-:W-:Y:S01]  /*0da0*/  MOV R3, RZ ;  /* 0x000000ff00037202 */ /* 0x000fe20000000f00 */
        /* <DEDUP_REMOVED lines=8> */
[----:B------:R-:W-:Y:S01]  /*0e30*/  HFMA2 R3, -RZ, RZ, 0, 0 ;  /* 0x00000000ff037431 */ /* 0x000fe200000001ff */
[----:B------:R-:W-:Y:S02]  /*0e40*/  UIADD3 UR6, UP0, UPT, UR8, 0x10, URZ ;  /* 0x0000001008067890 */ /* 0x000fe4000ff1e0ff */
[----:B------:R-:W-:Y:S02]  /*0e50*/  ULOP3.LUT UR4, UR16, 0xfffffff8, URZ, 0xc0, !UPT ;  /* 0xfffffff810047892 */ /* 0x000fe4000f8ec0ff */
[----:B------:R-:W-:Y:S02]  /*0e60*/  UIADD3.X UR16, UPT, UPT, URZ, UR9, URZ, UP0, !UPT ;  /* 0x00000009ff107290 */ /* 0x000fe400087fe4ff */
[----:B------:R-:W-:-:S03]  /*0e70*/  MOV R4, UR6 ;  /* 0x0000000600047c02 */ /* 0x000fc60008000f00 */
[----:B------:R-:W-:Y:S01]  /*0e80*/  UMOV UR6, UR4 ;  /* 0x0000000400067c82 */ /* 0x000fe20008000000 */
[----:B------:R-:W-:Y:S01]  /*0e90*/  MOV R5, UR16 ;  /* 0x0000001000057c02 */ /* 0x000fe20008000f00 */
[----:B0-----:R-:W-:-:S06]  /*0ea0*/  UMOV UR16, UR5 ;  /* 0x0000000500107c82 */ /* 0x001fcc0008000000 */
.L_x_8:
[----:B------:R-:W2:Y:S04]  /*0eb0*/  LDG.E R9, desc[UR14][R4.64+-0x10] ;  /* 0xfffff00e04097981 */ /* 0x000ea8000c1e1900 */
[----:B------:R-:W3:Y:S04]  /*0ec0*/  LDG.E R19, desc[UR14][R4.64+-0xc] ;  /* 0xfffff40e04137981 */ /* 0x000ee8000c1e1900 */
[----:B------:R-:W4:Y:S04]  /*0ed0*/  LDG.E R21, desc[UR14][R4.64+-0x8] ;  /* 0xfffff80e04157981 */ /* 0x000f28000c1e1900 */
[----:B------:R-:W5:Y:S04]  /*0ee0*/  LDG.E R23, desc[UR14][R4.64+-0x4] ;  /* 0xfffffc0e04177981 */ /* 0x000f68000c1e1900 */
[----:B------:R-:W5:Y:S04]  /*0ef0*/  LDG.E R13, desc[UR14][R4.64] ;  /* 0x0000000e040d7981 */ /* 0x000f68000c1e1900 */
[----:B------:R-:W5:Y:S04]  /*0f00*/  LDG.E R17, desc[UR14][R4.64+0x4] ;  /* 0x0000040e04117981 */ /* 0x000f68000c1e1900 */
[----:B------:R-:W5:Y:S04]  /*0f10*/  LDG.E R15, desc[UR14][R4.64+0x8] ;  /* 0x0000080e040f7981 */ /* 0x000f68000c1e1900 */
[----:B------:R0:W5:Y:S01]  /*0f20*/  LDG.E R11, desc[UR14][R4.64+0xc] ;  /* 0x00000c0e040b7981 */ /* 0x000162000c1e1900 */
[----:B------:R-:W-:Y:S01]  /*0f30*/  MOV R7, 0x3bbb989d ;  /* 0x3bbb989d00077802 */ /* 0x000fe20000000f00 */
[----:B------:R-:W-:-:S04]  /*0f40*/  UIADD3 UR6, UP0, UPT, UR6, -0x8, URZ ;  /* 0xfffffff806067890 */ /* 0x000fc8000ff1e0ff */
[----:B------:R-:W-:Y:S02]  /*0f50*/  UIADD3.X UR16, UPT, UPT, UR16, -0x1, URZ, UP0, !UPT ;  /* 0xffffffff10107890 */ /* 0x000fe400087fe4ff */
[----:B------:R-:W-:Y:S01]  /*0f60*/  UISETP.NE.U32.AND UP0, UPT, UR6, URZ, UPT ;  /* 0x000000ff0600728c */ /* 0x000fe2000bf05070 */
[----:B0-----:R-:W-:-:S03]  /*0f70*/  IADD3 R4, P0, PT, R4, 0x20, RZ ;  /* 0x0000002004047810 */ /* 0x001fc60007f1e0ff */
[----:B------:R-:W-:Y:S01]  /*0f80*/  UISETP.NE.AND.EX UP0, UPT, UR16, URZ, UPT, UP0 ;  /* 0x000000ff1000728c */ /* 0x000fe2000bf05300 */
[----:B------:R-:W-:Y:S01]  /*0f90*/  IADD3.X R5, PT, PT, RZ, R5, RZ, P0, !PT ;  /* 0x00000005ff057210 */ /* 0x000fe200007fe4ff */
[----:B--2---:R-:W-:Y:S01]  /*0fa0*/  FADD R6, R9, -R2 ;  /* 0x8000000209067221 */ /* 0x004fe20000000000 */
[----:B------:R-:W-:-:S03]  /*0fb0*/  MOV R9, 0x437c0000 ;  /* 0x437c000000097802 */ /* 0x000fc60000000f00 */
[----:B------:R-:W-:Y:S01]  /*0fc0*/  FFMA.SAT R10, R6, R7, 0.5 ;  /* 0x3f000000060a7423 */ /* 0x000fe20000002007 */
[----:B---3--:R-:W-:-:S03]  /*0fd0*/  FADD R12, R19, -R2 ;  /* 0x80000002130c7221 */ /* 0x008fc60000000000 */
[----:B------:R-:W-:Y:S01]  /*0fe0*/  FFMA.RM R10, R10, R9, 12582913 ;  /* 0x4b4000010a0a7423 */ /* 0x000fe20000004009 */
[--C-:B----4-:R-:W-:Y:S01]  /*0ff0*/  FADD R14, R21, -R2.reuse ;  /* 0x80000002150e7221 */ /* 0x110fe20000000000 */
[-C--:B------:R-:W-:Y:S02]  /*1000*/  FFMA.SAT R0, R12, R7.reuse, 0.5 ;  /* 0x3f0000000c007423 */ /* 0x080fe40000002007 */
[----:B------:R-:W-:Y:S01]  /*1010*/  FADD R19, R10, -12583039 ;  /* 0xcb40007f0a137421 */ /* 0x000fe20000000000 */
[----:B------:R-:W-:Y:S01]  /*1020*/  FFMA.SAT R16, R14, R7, 0.5 ;  /* 0x3f0000000e107423 */ /* 0x000fe20000002007 */
[-C--:B------:R-:W-:Y:S01]  /*1030*/  FFMA.RM R0, R0, R9.reuse, 12582913 ;  /* 0x4b40000100007423 */ /* 0x080fe20000004009 */
[--C-:B-----5:R-:W-:Y:S01]  /*1040*/  FADD R18, R23, -R2.reuse ;  /* 0x8000000217127221 */ /* 0x120fe20000000000 */
[----:B------:R-:W-:Y:S01]  /*1050*/  FFMA R19, R6, 1.4426950216293334961, -R19 ;  /* 0x3fb8aa3b06137823 */ /* 0x000fe20000000813 */
[--C-:B------:R-:W-:Y:S01]  /*1060*/  FADD R20, R13, -R2.reuse ;  /* 0x800000020d147221 */ /* 0x100fe20000000000 */
[----:B------:R-:W-:Y:S01]  /*1070*/  FADD R21, R0, -12583039 ;  /* 0xcb40007f00157421 */ /* 0x000fe20000000000 */
[----:B------:R-:W-:Y:S01]  /*1080*/  SHF.L.U32 R10, R10, 0x17, RZ ;  /* 0x000000170a0a7819 */ /* 0x000fe200000006ff */
[----:B------:R-:W-:Y:S01]  /*1090*/  FFMA R8, R6, 1.925963033500011079e-08, R19 ;  /* 0x32a5706006087823 */ /* 0x000fe20000000013 */
[----:B------:R-:W-:Y:S01]  /*10a0*/  FFMA.RM R6, R16, R9, 12582913 ;  /* 0x4b40000110067423 */ /* 0x000fe20000004009 */
[----:B------:R-:W-:Y:S01]  /*10b0*/  FFMA R21, R12, 1.4426950216293334961, -R21 ;  /* 0x3fb8aa3b0c157823 */ /* 0x000fe20000000815 */
[-C--:B------:R-:W-:Y:S01]  /*10c0*/  FFMA.SAT R16, R18, R7.reuse, 0.5 ;  /* 0x3f00000012107423 */ /* 0x080fe20000002007 */
[----:B------:R-:W-:Y:S01]  /*10d0*/  FFMA.SAT R24, R20, R7, 0.5 ;  /* 0x3f00000014187423 */ /* 0x000fe20000002007 */
[----:B------:R-:W-:Y:S01]  /*10e0*/  FADD R19, R6, -12583039 ;  /* 0xcb40007f06137421 */ /* 0x000fe20000000000 */
[----:B------:R-:W-:Y:S01]  /*10f0*/  FFMA R21, R12, 1.925963033500011079e-08, R21 ;  /* 0x32a570600c157823 */ /* 0x000fe20000000015 */
[----:B------:R-:W-:Y:S01]  /*1100*/  FFMA.RM R12, R16, R9, 12582913 ;  /* 0x4b400001100c7423 */ /* 0x000fe20000004009 */
[--C-:B------:R-:W-:Y:S01]  /*1110*/  FADD R22, R17, -R2.reuse ;  /* 0x8000000211167221 */ /* 0x100fe20000000000 */
[----:B------:R-:W-:Y:S01]  /*1120*/  FFMA R19, R14, 1.4426950216293334961, -R19 ;  /* 0x3fb8aa3b0e137823 */ /* 0x000fe20000000813 */
[----:B------:R-:W0:Y:S01]  /*1130*/  MUFU.EX2 R8, R8 ;  /* 0x0000000800087308 */ /* 0x000e220000000800 */
[----:B------:R-:W-:Y:S01]  /*1140*/  FADD R23, R12, -12583039 ;  /* 0xcb40007f0c177421 */ /* 0x000fe20000000000 */
[----:B------:R-:W-:Y:S01]  /*1150*/  FFMA.SAT R26, R22, R7, 0.5 ;  /* 0x3f000000161a7423 */ /* 0x000fe20000002007 */
[----:B------:R-:W-:Y:S01]  /*1160*/  FFMA R16, R14, 1.925963033500011079e-08, R19 ;  /* 0x32a570600e107823 */ /* 0x000fe20000000013 */
[-C--:B------:R-:W-:Y:S01]  /*1170*/  FFMA.RM R14, R24, R9.reuse, 12582913 ;  /* 0x4b400001180e7423 */ /* 0x080fe20000004009 */
[----:B------:R-:W-:Y:S01]  /*1180*/  FADD R24, R15, -R2 ;  /* 0x800000020f187221 */ /* 0x000fe20000000000 */
[----:B------:R-:W-:Y:S01]  /*1190*/  FFMA R23, R18, 1.4426950216293334961, -R23 ;  /* 0x3fb8aa3b12177823 */ /* 0x000fe20000000817 */
[----:B------:R-:W-:Y:S01]  /*11a0*/  FFMA.RM R15, R26, R9, 12582913 ;  /* 0x4b4000011a0f7423 */ /* 0x000fe20000004009 */
[----:B------:R-:W-:Y:S01]  /*11b0*/  FADD R19, R14, -12583039 ;  /* 0xcb40007f0e137421 */ /* 0x000fe20000000000 */
[----:B------:R-:W-:Y:S01]  /*11c0*/  FFMA.SAT R26, R24, R7, 0.5 ;  /* 0x3f000000181a7423 */ /* 0x000fe20000002007 */
[----:B------:R1:W2:Y:S01]  /*11d0*/  MUFU.EX2 R13, R21 ;  /* 0x00000015000d7308 */ /* 0x0002a20000000800 */
[----:B------:R-:W-:Y:S01]  /*11e0*/  FFMA R17, R18, 1.925963033500011079e-08, R23 ;  /* 0x32a5706012117823 */ /* 0x000fe20000000017 */
[----:B------:R-:W-:Y:S01]  /*11f0*/  FFMA R19, R20, 1.4426950216293334961, -R19 ;  /* 0x3fb8aa3b14137823 */ /* 0x000fe20000000813 */
[----:B------:R-:W-:-:S02]  /*1200*/  SHF.L.U32 R6, R6, 0x17, RZ ;  /* 0x0000001706067819 */ /* 0x000fc400000006ff */
[----:B------:R-:W-:Y:S01]  /*1210*/  SHF.L.U32 R14, R14, 0x17, RZ ;  /* 0x000000170e0e7819 */ /* 0x000fe200000006ff */
[----:B------:R-:W-:Y:S01]  /*1220*/  FFMA R18, R20, 1.925963033500011079e-08, R19 ;  /* 0x32a5706014127823 */ /* 0x000fe20000000013 */
[----:B------:R-:W-:Y:S01]  /*1230*/  FADD R20, R11, -R2 ;  /* 0x800000020b147221 */ /* 0x000fe20000000000 */
[----:B------:R-:W-:Y:S01]  /*1240*/  FFMA.RM R11, R26, R9, 12582913 ;  /* 0x4b4000011a0b7423 */ /* 0x000fe20000004009 */
[----:B-1----:R-:W-:Y:S01]  /*1250*/  FADD R21, R15, -12583039 ;  /* 0xcb40007f0f157421 */ /* 0x002fe20000000000 */
[----:B------:R-:W1:Y:S01]  /*1260*/  MUFU.EX2 R16, R16 ;  /* 0x0000001000107308 */ /* 0x000e620000000800 */
[----:B------:R-:W-:Y:S01]  /*1270*/  FFMA.SAT R26, R20, R7, 0.5 ;  /* 0x3f000000141a7423 */ /* 0x000fe20000002007 */
[----:B------:R-:W-:Y:S01]  /*1280*/  FADD R19, R11, -12583039 ;  /* 0xcb40007f0b137421 */ /* 0x000fe20000000000 */
[----:B------:R-:W-:Y:S01]  /*1290*/  FFMA R21, R22, 1.4426950216293334961, -R21 ;  /* 0x3fb8aa3b16157823 */ /* 0x000fe20000000815 */
[----:B0-----:R-:W-:Y:S01]  /*12a0*/  FFMA R8, R10, R8, R3 ;  /* 0x000000080a087223 */ /* 0x001fe20000000003 */
[----:B------:R-:W-:Y:S01]  /*12b0*/  FFMA.RM R9, R26, R9, 12582913 ;  /* 0x4b4000011a097423 */ /* 0x000fe20000004009 */
[----:B------:R-:W-:Y:S01]  /*12c0*/  SHF.L.U32 R15, R15, 0x17, RZ ;  /* 0x000000170f0f7819 */ /* 0x000fe200000006ff */
[----:B------:R-:W-:Y:S01]  /*12d0*/  FFMA R7, R22, 1.925963033500011079e-08, R21 ;  /* 0x32a5706016077823 */ /* 0x000fe20000000015 */
[----:B------:R-:W-:Y:S01]  /*12e0*/  FFMA R21, R24, 1.4426950216293334961, -R19 ;  /* 0x3fb8aa3b18157823 */ /* 0x000fe20000000813 */
[----:B------:R-:W0:Y:S01]  /*12f0*/  MUFU.EX2 R17, R17 ;  /* 0x0000001100117308 */ /* 0x000e220000000800 */
[----:B------:R-:W-:Y:S01]  /*1300*/  SHF.L.U32 R19, R0, 0x17, RZ ;  /* 0x0000001700137819 */ /* 0x000fe200000006ff */
[----:B------:R-:W-:Y:S01]  /*1310*/  FADD R3, R9, -12583039 ;  /* 0xcb40007f09037421 */ /* 0x000fe20000000000 */
[----:B------:R-:W-:Y:S01]  /*1320*/  FFMA R21, R24, 1.925963033500011079e-08, R21 ;  /* 0x32a5706018157823 */ /* 0x000fe20000000015 */
[----:B------:R-:W-:-:S02]  /*1330*/  SHF.L.U32 R0, R11, 0x17, RZ ;  /* 0x000000170b007819 */ /* 0x000fc400000006ff */
[----:B--2---:R-:W-:Y:S01]  /*1340*/  FFMA R13, R19, R13, R8 ;  /* 0x0000000d130d7223 */ /* 0x004fe20000000008 */
[----:B------:R-:W-:Y:S01]  /*1350*/  FFMA R19, R20, 1.4426950216293334961, -R3 ;  /* 0x3fb8aa3b14137823 */ /* 0x000fe20000000803 */
[----:B------:R-:W2:Y:S01]  /*1360*/  MUFU.EX2 R18, R18 ;  /* 0x0000001200127308 */ /* 0x000ea20000000800 */
[----:B------:R-:W-:Y:S01]  /*1370*/  SHF.L.U32 R3, R12, 0x17, RZ ;  /* 0x000000170c037819 */ /* 0x000fe200000006ff */
[----:B-1----:R-:W-:Y:S01]  /*1380*/  FFMA R6, R6, R16, R13 ;  /* 0x0000001006067223 */ /* 0x002fe2000000000d */
[----:B------:R-:W-:-:S05]  /*1390*/  FFMA R19, R20, 1.925963033500011079e-08, R19 ;  /* 0x32a5706014137823 */ /* 0x000fca0000000013 */
[----:B------:R-:W1:Y:S01]  /*13a0*/  MUFU.EX2 R7, R7 ;  /* 0x0000000700077308 */ /* 0x000e620000000800 */
[----:B0-----:R-:W-:-:S07]  /*13b0*/  FFMA R3, R3, R17, R6 ;  /* 0x0000001103037223 */ /* 0x001fce0000000006 */
[----:B------:R-:W0:Y:S01]  /*13c0*/  MUFU.EX2 R21, R21 ;  /* 0x0000001500157308 */ /* 0x000e220000000800 */
[----:B--2---:R-:W-:Y:S01]  /*13d0*/  FFMA R14, R14, R18, R3 ;  /* 0x000000120e0e7223 */ /* 0x004fe20000000003 */
[----:B------:R-:W-:-:S06]  /*13e0*/  SHF.L.U32 R3, R9, 0x17, RZ ;  /* 0x0000001709037819 */ /* 0x000fcc00000006ff */
[----:B------:R-:W2:Y:S01]  /*13f0*/  MUFU.EX2 R19, R19 ;  /* 0x0000001300137308 */ /* 0x000ea20000000800 */
[----:B-1----:R-:W-:-:S04]  /*1400*/  FFMA R7, R15, R7, R14 ;  /* 0x000000070f077223 */ /* 0x002fc8000000000e */
[----:B0-----:R-:W-:-:S04]  /*1410*/  FFMA R0, R0, R21, R7 ;  /* 0x0000001500007223 */ /* 0x001fc80000000007 */
[----:B--2---:R-:W-:Y:S01]  /*1420*/  FFMA R3, R3, R19, R0 ;  /* 0x0000001303037223 */ /* 0x004fe20000000000 */
[----:B------:R-:W-:Y:S06]  /*1430*/  BRA.U UP0, `(.L_x_8) ;  /* 0xfffffff9009c7547 */ /* 0x000fec000b83ffff */
.L_x_7:
        /* <DEDUP_REMOVED lines=10> */
[----:B------:R-:W-:Y:S02]  /*14e0*/  UIADD3 UR22, UP1, UPT, UR6, UR8, URZ ;  /* 0x0000000806167290 */ /* 0x000fe4000ff3e0ff */
[----:B------:R-:W-:Y:S02]  /*14f0*/  UIADD3 UR18, UP2, UPT, UR6, 0x4, URZ ;  /* 0x0000000406127890 */ /* 0x000fe4000ff5e0ff */
[----:B------:R-:W-:Y:S02]  /*1500*/  UIADD3.X UR23, UPT, UPT, UR20, UR9, URZ, UP1, !UPT ;  /* 0x0000000914177290 */ /* 0x000fe40008ffe4ff */
[----:B------:R-:W-:Y:S01]  /*1510*/  UIADD3.X UR19, UPT, UPT, URZ, UR20, URZ, UP2, !UPT ;  /* 0x00000014ff137290 */ /* 0x000fe200097fe4ff */
[----:B------:R-:W-:Y:S01]  /*1520*/  MOV R4, UR22 ;  /* 0x0000001600047c02 */ /* 0x000fe20008000f00 */
[----:B------:R-:W-:-:S02]  /*1530*/  ULOP3.LUT UR18, UR18, 0xfffffffc, URZ, 0xc0, !UPT ;  /* 0xfffffffc12127892 */ /* 0x000fc4000f8ec0ff */
[----:B------:R-:W-:Y:S01]  /*1540*/  ULOP3.LUT UR19, UR19, 0x3, URZ, 0xc0, !UPT ;  /* 0x0000000313137892 */ /* 0x000fe2000f8ec0ff */
[----:B------:R-:W-:Y:S01]  /*1550*/  MOV R5, UR23 ;  /* 0x0000001700057c02 */ /* 0x000fe20008000f00 */
[----:B------:R-:W-:Y:S02]  /*1560*/  UIADD3 UR18, UP1, UPT, UR18, UR8, URZ ;  /* 0x0000000812127290 */ /* 0x000fe4000ff3e0ff */
[----:B------:R-:W-:Y:S02]  /*1570*/  UIADD3 UR16, UP3, UPT, UR6, 0x8, URZ ;  /* 0x0000000806107890 */ /* 0x000fe4000ff7e0ff */
[----:B------:R-:W-:Y:S01]  /*1580*/  UIADD3.X UR19, UPT, UPT, UR19, UR9, URZ, UP1, !UPT ;  /* 0x0000000913137290 */ /* 0x000fe20008ffe4ff */
[----:B------:R-:W2:Y:S01]  /*1590*/  LDG.E R5, desc[UR14][R4.64] ;  /* 0x0000000e04057981 */ /* 0x000ea2000c1e1900 */
[----:B------:R-:W-:Y:S02]  /*15a0*/  UIADD3 UR5, UP4, UPT, UR6, 0xc, URZ ;  /* 0x0000000c06057890 */ /* 0x000fe4000ff9e0ff */
[----:B------:R-:W-:-:S02]  /*15b0*/  UIADD3.X UR17, UPT, UPT, URZ, UR20, URZ, UP3, !UPT ;  /* 0x00000014ff117290 */ /* 0x000fc40009ffe4ff */
[----:B------:R-:W-:Y:S01]  /*15c0*/  ULOP3.LUT UR16, UR16, 0xfffffffc, URZ, 0xc0, !UPT ;  /* 0xfffffffc10107892 */ /* 0x000fe2000f8ec0ff */
[----:B------:R-:W-:Y:S01]  /*15d0*/  MOV R7, UR19 ;  /* 0x0000001300077c02 */ /* 0x000fe20008000f00 */
[----:B------:R-:W-:Y:S02]  /*15e0*/  UIADD3.X UR6, UPT, UPT, URZ, UR20, URZ, UP4, !UPT ;  /* 0x00000014ff067290 */ /* 0x000fe4000a7fe4ff */
[----:B------:R-:W-:Y:S02]  /*15f0*/  ULOP3.LUT UR5, UR5, 0xfffffffc, URZ, 0xc0, !UPT ;  /* 0xfffffffc05057892 */ /* 0x000fe4000f8ec0ff */
[----:B------:R-:W-:Y:S02]  /*1600*/  ULOP3.LUT UR17, UR17, 0x3, URZ, 0xc0, !UPT ;  /* 0x0000000311117892 */ /* 0x000fe4000f8ec0ff */
[----:B------:R-:W-:Y:S01]  /*1610*/  UIADD3 UR16, UP2, UPT, UR16, UR8, URZ ;  /* 0x0000000810107290 */ /* 0x000fe2000ff5e0ff */
[----:B------:R-:W-:Y:S01]  /*1620*/  MOV R6, UR18 ;  /* 0x0000001200067c02 */ /* 0x000fe20008000f00 */
[----:B------:R-:W-:-:S02]  /*1630*/  ULOP3.LUT UR6, UR6, 0x3, URZ, 0xc0, !UPT ;  /* 0x0000000306067892 */ /* 0x000fc4000f8ec0ff */
[----:B------:R-:W-:Y:S02]  /*1640*/  UIADD3.X UR17, UPT, UPT, UR17, UR9, URZ, UP2, !UPT ;  /* 0x0000000911117290 */ /* 0x000fe400097fe4ff */
[----:B------:R-:W-:Y:S01]  /*1650*/  UIADD3 UR5, UP1, UPT, UR5, UR8, URZ ;  /* 0x0000000805057290 */ /* 0x000fe2000ff3e0ff */
[----:B------:R-:W3:Y:S03]  /*1660*/  LDG.E R7, desc[UR14][R6.64] ;  /* 0x0000000e06077981 */ /* 0x000ee6000c1e1900 */
[----:B------:R-:W-:Y:S01]  /*1670*/  UIADD3.X UR6, UPT, UPT, UR6, UR9, URZ, UP1, !UPT ;  /* 0x0000000906067290 */ /* 0x000fe20008ffe4ff */
[----:B------:R-:W-:Y:S02]  /*1680*/  MOV R9, UR17 ;  /* 0x0000001100097c02 */ /* 0x000fe40008000f00 */
[----:B------:R-:W-:Y:S02]  /*1690*/  MOV R8, UR16 ;  /* 0x0000001000087c02 */ /* 0x000fe40008000f00 */
[----:B------:R-:W-:-:S02]  /*16a0*/  MOV R10, UR5 ;  /* 0x00000005000a7c02 */ /* 0x000fc40008000f00 */
[----:B------:R-:W-:Y:S01]  /*16b0*/  MOV R11, UR6 ;  /* 0x00000006000b7c02 */ /* 0x000fe20008000f00 */
[----:B------:R0:W4:Y:S05]  /*16c0*/  LDG.E R9, desc[UR14][R8.64] ;  /* 0x0000000e08097981 */ /* 0x00012a000c1e1900 */
[----:B------:R1:W5:Y:S01]  /*16d0*/  LDG.E R11, desc[UR14][R10.64] ;  /* 0x0000000e0a0b7981 */ /* 0x000362000c1e1900 */
[----:B------:R-:W-:Y:S01]  /*16e0*/  HFMA2 R12, -RZ, RZ, 0.96630859375, -0.0022525787353515625 ;  /* 0x3bbb989dff0c7431 */ /* 0x000fe200000001ff */
[----:B------:R-:W-:Y:S01]  /*16f0*/  MOV R13, 0x437c0000 ;  /* 0x437c0000000d7802 */ /* 0x000fe20000000f00 */
[----:B------:R-:W-:Y:S01]  /*1700*/  UIADD3 UR4, UPT, UPT, UR4, 0x4, URZ ;  /* 0x0000000404047890 */ /* 0x000fe2000fffe0ff */
[----:B------:R-:W-:Y:S01]  /*1710*/  UMOV UR5, URZ ;  /* 0x000000ff00057c82 */ /* 0x000fe20008000000 */
[----:B--2---:R-:W-:-:S04]  /*1720*/  FADD R5, R5, -R2 ;  /* 0x8000000205057221 */ /* 0x004fc80000000000 */
[----:B------:R-:W-:-:S04]  /*1730*/  FFMA.SAT R0, R5, R12, 0.5 ;  /* 0x3f00000005007423 */ /* 0x000fc8000000200c */
[----:B------:R-:W-:-:S04]  /*1740*/  FFMA.RM R0, R0, R13, 12582913 ;  /* 0x4b40000100007423 */ /* 0x000fc8000000400d */
[----:B------:R-:W-:Y:S01]  /*1750*/  FADD R4, R0, -12583039 ;  /* 0xcb40007f00047421 */ /* 0x000fe20000000000 */
[----:B---3--:R-:W-:-:S03]  /*1760*/  FADD R7, R7, -R2 ;  /* 0x8000000207077221 */ /* 0x008fc60000000000 */
[----:B------:R-:W-:Y:S01]  /*1770*/  FFMA R6, R5, 1.4426950216293334961, -R4 ;  /* 0x3fb8aa3b05067823 */ /* 0x000fe20000000804 */
[----:B0-----:R-:W-:-:S04]  /*1780*/  FFMA.SAT R8, R7, R12, 0.5 ;  /* 0x3f00000007087423 */ /* 0x001fc8000000200c */
[----:B------:R-:W-:Y:S01]  /*1790*/  FFMA.RM R4, R8, R13, 12582913 ;  /* 0x4b40000108047423 */ /* 0x000fe2000000400d */
[----:B----4-:R-:W-:-:S03]  /*17a0*/  FADD R9, R9, -R2 ;  /* 0x8000000209097221 */ /* 0x010fc60000000000 */
[----:B------:R-:W-:Y:S01]  /*17b0*/  FADD R8, R4, -12583039 ;  /* 0xcb40007f04087421 */ /* 0x000fe20000000000 */
[-C--:B-1----:R-:W-:Y:S01]  /*17c0*/  FFMA.SAT R10, R9, R12.reuse, 0.5 ;  /* 0x3f000000090a7423 */ /* 0x082fe2000000200c */
[----:B-----5:R-:W-:Y:S01]  /*17d0*/  FADD R11, R11, -R2 ;  /* 0x800000020b0b7221 */ /* 0x020fe20000000000 */
[----:B------:R-:W-:Y:S01]  /*17e0*/  FFMA R6, R5, 1.925963033500011079e-08, R6 ;  /* 0x32a5706005067823 */ /* 0x000fe20000000006 */
[----:B------:R-:W-:Y:S01]  /*17f0*/  FFMA R8, R7, 1.4426950216293334961, -R8 ;  /* 0x3fb8aa3b07087823 */ /* 0x000fe20000000808 */
[-C--:B------:R-:W-:Y:S01]  /*1800*/  FFMA.RM R10, R10, R13.reuse, 12582913 ;  /* 0x4b4000010a0a7423 */ /* 0x080fe2000000400d */
[----:B------:R-:W-:Y:S02]  /*1810*/  FFMA.SAT R5, R11, R12, 0.5 ;  /* 0x3f0000000b057423 */ /* 0x000fe4000000200c */
[----:B------:R-:W-:Y:S01]  /*1820*/  FFMA R8, R7, 1.925963033500011079e-08, R8 ;  /* 0x32a5706007087823 */ /* 0x000fe20000000008 */
[----:B------:R-:W-:Y:S01]  /*1830*/  FADD R12, R10, -12583039 ;  /* 0xcb40007f0a0c7421 */ /* 0x000fe20000000000 */
[----:B------:R-:W-:Y:S01]  /*1840*/  FFMA.RM R7, R5, R13, 12582913 ;  /* 0x4b40000105077423 */ /* 0x000fe2000000400d */
[----:B------:R-:W0:Y:S02]  /*1850*/  MUFU.EX2 R6, R6 ;  /* 0x0000000600067308 */ /* 0x000e240000000800 */
[----:B------:R-:W-:Y:S01]  /*1860*/  FFMA R12, R9, 1.4426950216293334961, -R12 ;  /* 0x3fb8aa3b090c7823 */ /* 0x000fe2000000080c */
[----:B------:R-:W-:-:S03]  /*1870*/  FADD R14, R7, -12583039 ;  /* 0xcb40007f070e7421 */ /* 0x000fc60000000000 */
[----:B------:R-:W-:Y:S01]  /*1880*/  FFMA R12, R9, 1.925963033500011079e-08, R12 ;  /* 0x32a57060090c7823 */ /* 0x000fe2000000000c */
[C---:B------:R-:W-:Y:S01]  /*1890*/  FFMA R14, R11.reuse, 1.4426950216293334961, -R14 ;  /* 0x3fb8aa3b0b0e7823 */ /* 0x040fe2000000080e */
[----:B------:R-:W1:Y:S03]  /*18a0*/  MUFU.EX2 R8, R8 ;  /* 0x0000000800087308 */ /* 0x000e660000000800 */
[----:B------:R-:W-:Y:S01]  /*18b0*/  FFMA R14, R11, 1.925963033500011079e-08, R14 ;  /* 0x32a570600b0e7823 */ /* 0x000fe2000000000e */
[----:B------:R-:W-:-:S04]  /*18c0*/  SHF.L.U32 R0, R0, 0x17, RZ ;  /* 0x0000001700007819 */ /* 0x000fc800000006ff */
[----:B------:R-:W2:Y:S01]  /*18d0*/  MUFU.EX2 R12, R12 ;  /* 0x0000000c000c7308 */ /* 0x000ea20000000800 */
[----:B------:R-:W-:Y:S01]  /*18e0*/  SHF.L.U32 R5, R4, 0x17, RZ ;  /* 0x0000001704057819 */ /* 0x000fe200000006ff */
[----:B0-----:R-:W-:-:S06]  /*18f0*/  FFMA R0, R0, R6, R3 ;  /* 0x0000000600007223 */ /* 0x001fcc0000000003 */
[----:B------:R-:W0:Y:S01]  /*1900*/  MUFU.EX2 R14, R14 ;  /* 0x0000000e000e7308 */ /* 0x000e220000000800 */
[----:B------:R-:W-:Y:S01]  /*1910*/  SHF.L.U32 R3, R10, 0x17, RZ ;  /* 0x000000170a037819 */ /* 0x000fe200000006ff */
[----:B-1----:R-:W-:Y:S01]  /*1920*/  FFMA R0, R5, R8, R0 ;  /* 0x0000000805007223 */ /* 0x002fe20000000000 */
[----:B------:R-:W-:-:S03]  /*1930*/  SHF.L.U32 R4, R7, 0x17, RZ ;  /* 0x0000001707047819 */ /* 0x000fc600000006ff */
[----:B--2---:R-:W-:-:S04]  /*1940*/  FFMA R3, R3, R12, R0 ;  /* 0x0000000c03037223 */ /* 0x004fc80000000000 */
[----:B0-----:R-:W-:-:S07]  /*1950*/  FFMA R3, R4, R14, R3 ;  /* 0x0000000e04037223 */ /* 0x001fce0000000003 */
.L_x_9:
[----:B------:R-:W-:Y:S05]  /*1960*/  BRA.U !UP0, `(.L_x_6) ;  /* 0x0000000108f47547 */ /* 0x000fea000b800000 */
[----:B------:R-:W-:Y:S02]  /*1970*/  UISETP.NE.U32.AND UP0, UPT, UR24, 0x1, UPT ;  /* 0x000000011800788c */ /* 0x000fe4000bf05070 */
[----:B------:R-:W-:Y:S02]  /*1980*/  ULOP3.LUT UR6, UR21, 0x1, URZ, 0xc0, !UPT ;  /* 0x0000000115067892 */ /* 0x000fe4000f8ec0ff */
[----:B------:R-:W-:Y:S02]  /*1990*/  UISETP.NE.AND.EX UP0, UPT, URZ, URZ, UPT, UP0 ;  /* 0x000000ffff00728c */ /* 0x000fe4000bf05300 */
[----:B------:R-:W-:-:S04]  /*19a0*/  UISETP.NE.U32.AND UP1, UPT, UR6, 0x1, UPT ;  /* 0x000000010600788c */ /* 0x000fc8000bf25070 */
[----:B------:R-:W-:-:S03]  /*19b0*/  UISETP.NE.U32.AND.EX UP1, UPT, URZ, URZ, UPT, UP1 ;  /* 0x000000ffff00728c */ /* 0x000fc6000bf25110 */
[----:B------:R-:W-:Y:S08]  /*19c0*/  BRA.U !UP0, `(.L_x_10) ;  /* 0x0000000108987547 */ /* 0x000ff0000b800000 */
        /* <DEDUP_REMOVED lines=10> */
[----:B------:R-:W-:-:S04]  /*1a70*/  UIADD3 UR6, UP0, UPT, UR6, UR8, URZ ;  /* 0x0000000806067290 */ /* 0x000fc8000ff1e0ff */
[----:B------:R-:W-:Y:S01]  /*1a80*/  UIADD3.X UR5, UPT, UPT, UR5, UR9, URZ, UP0, !UPT ;  /* 0x0000000905057290 */ /* 0x000fe200087fe4ff */
[----:B------:R-:W2:Y:S01]  /*1a90*/  LDG.E R5, desc[UR14][R4.64] ;  /* 0x0000000e04057981 */ /* 0x000ea2000c1e1900 */
[----:B------:R-:W-:-:S04]  /*1aa0*/  MOV R6, UR6 ;  /* 0x0000000600067c02 */ /* 0x000fc80008000f00 */
[----:B------:R-:W-:-:S06]  /*1ab0*/  MOV R7, UR5 ;  /* 0x0000000500077c02 */ /* 0x000fcc0008000f00 */
[----:B------:R-:W3:Y:S01]  /*1ac0*/  LDG.E R7, desc[UR14][R6.64] ;  /* 0x0000000e06077981 */ /* 0x000ee2000c1e1900 */
[----:B------:R-:W-:Y:S01]  /*1ad0*/  HFMA2 R9, -RZ, RZ, 0.96630859375, -0.0022525787353515625 ;  /* 0x3bbb989dff097431 */ /* 0x000fe200000001ff */
[----:B------:R-:W-:Y:S01]  /*1ae0*/  MOV R11, 0x437c0000 ;  /* 0x437c0000000b7802 */ /* 0x000fe20000000f00 */
[----:B------:R-:W-:Y:S01]  /*1af0*/  UIADD3 UR4, UPT, UPT, UR4, 0x2, URZ ;  /* 0x0000000204047890 */ /* 0x000fe2000fffe0ff */
[----:B------:R-:W-:Y:S01]  /*1b00*/  UMOV UR5, URZ ;  /* 0x000000ff00057c82 */ /* 0x000fe20008000000 */
[----:B--2---:R-:W-:-:S04]  /*1b10*/  FADD R0, R5, -R2 ;  /* 0x8000000205007221 */ /* 0x004fc80000000000 */
[----:B------:R-:W-:-:S04]  /*1b20*/  FFMA.SAT R8, R0, R9, 0.5 ;  /* 0x3f00000000087423 */ /* 0x000fc80000002009 */
[----:B------:R-:W-:Y:S01]  /*1b30*/  FFMA.RM R8, R8, R11, 12582913 ;  /* 0x4b40000108087423 */ /* 0x000fe2000000400b */
[----:B---3--:R-:W-:-:S03]  /*1b40*/  FADD R10, R7, -R2 ;  /* 0x80000002070a7221 */ /* 0x008fc60000000000 */
[C---:B------:R-:W-:Y:S01]  /*1b50*/  FADD R13, R8.reuse, -12583039 ;  /* 0xcb40007f080d7421 */ /* 0x040fe20000000000 */
[----:B------:R-:W-:Y:S01]  /*1b60*/  SHF.L.U32 R8, R8, 0x17, RZ ;  /* 0x0000001708087819 */ /* 0x000fe200000006ff */
[----:B------:R-:W-:Y:S02]  /*1b70*/  FFMA.SAT R4, R10, R9, 0.5 ;  /* 0x3f0000000a047423 */ /* 0x000fe40000002009 */
[----:B------:R-:W-:Y:S02]  /*1b80*/  FFMA R13, R0, 1.4426950216293334961, -R13 ;  /* 0x3fb8aa3b000d7823 */ /* 0x000fe4000000080d */
[----:B------:R-:W-:Y:S02]  /*1b90*/  FFMA.RM R4, R4, R11, 12582913 ;  /* 0x4b40000104047423 */ /* 0x000fe4000000400b */
[----:B------:R-:W-:Y:S02]  /*1ba0*/  FFMA R13, R0, 1.925963033500011079e-08, R13 ;  /* 0x32a57060000d7823 */ /* 0x000fe4000000000d */
[C---:B------:R-:W-:Y:S01]  /*1bb0*/  FADD R5, R4.reuse, -12583039 ;  /* 0xcb40007f04057421 */ /* 0x040fe20000000000 */
[----:B------:R-:W-:-:S03]  /*1bc0*/  SHF.L.U32 R4, R4, 0x17, RZ ;  /* 0x0000001704047819 */ /* 0x000fc600000006ff */
[----:B------:R-:W0:Y:S01]  /*1bd0*/  MUFU.EX2 R13, R13 ;  /* 0x0000000d000d7308 */ /* 0x000e220000000800 */
[----:B------:R-:W-:-:S04]  /*1be0*/  FFMA R5, R10, 1.4426950216293334961, -R5 ;  /* 0x3fb8aa3b0a057823 */ /* 0x000fc80000000805 */
[----:B------:R-:W-:-:S06]  /*1bf0*/  FFMA R5, R10, 1.925963033500011079e-08, R5 ;  /* 0x32a570600a057823 */ /* 0x000fcc0000000005 */
[----:B------:R-:W1:Y:S01]  /*1c00*/  MUFU.EX2 R5, R5 ;  /* 0x0000000500057308 */ /* 0x000e620000000800 */
[----:B0-----:R-:W-:-:S04]  /*1c10*/  FFMA R3, R8, R13, R3 ;  /* 0x0000000d08037223 */ /* 0x001fc80000000003 */
[----:B-1----:R-:W-:-:S07]  /*1c20*/  FFMA R3, R4, R5, R3 ;  /* 0x0000000504037223 */ /* 0x002fce0000000003 */
.L_x_10:
[----:B------:R-:W-:Y:S05]  /*1c30*/  BRA.U UP1, `(.L_x_6) ;  /* 0x0000000101407547 */ /* 0x000fea000b800000 */
[----:B------:R-:W-:-:S04]  /*1c40*/  ULEA UR6, UP0, UR4, UR8, 0x2 ;  /* 0x0000000804067291 */ /* 0x000fc8000f8010ff */
[----:B------:R-:W-:Y:S02]  /*1c50*/  ULEA.HI.X UR4, UR4, UR9, UR5, 0x2, UP0 ;  /* 0x0000000904047291 */ /* 0x000fe400080f1405 */
[----:B------:R-:W-:-:S04]  /*1c60*/  MOV R4, UR6 ;  /* 0x0000000600047c02 */ /* 0x000fc80008000f00 */
[----:B------:R-:W-:-:S06]  /*1c70*/  MOV R5, UR4 ;  /* 0x0000000400057c02 */ /* 0x000fcc0008000f00 */
[----:B------:R-:W2:Y:S01]  /*1c80*/  LDG.E R5, desc[UR14][R4.64] ;  /* 0x0000000e04057981 */ /* 0x000ea2000c1e1900 */
[----:B------:R-:W-:Y:S01]  /*1c90*/  HFMA2 R7, -RZ, RZ, 0.96630859375, -0.0022525787353515625 ;  /* 0x3bbb989dff077431 */ /* 0x000fe200000001ff */
[----:B------:R-:W-:Y:S01]  /*1ca0*/  MOV R9, 0x437c0000 ;  /* 0x437c000000097802 */ /* 0x000fe20000000f00 */
[----:B--2---:R-:W-:-:S04]  /*1cb0*/  FADD R0, R5, -R2 ;  /* 0x8000000205007221 */ /* 0x004fc80000000000 */
[----:B------:R-:W-:-:S04]  /*1cc0*/  FFMA.SAT R6, R0, R7, 0.5 ;  /* 0x3f00000000067423 */ /* 0x000fc80000002007 */
[----:B------:R-:W-:-:S04]  /*1cd0*/  FFMA.RM R6, R6, R9, 12582913 ;  /* 0x4b40000106067423 */ /* 0x000fc80000004009 */
[C---:B------:R-:W-:Y:S01]  /*1ce0*/  FADD R7, R6.reuse, -12583039 ;  /* 0xcb40007f06077421 */ /* 0x040fe20000000000 */
[----:B------:R-:W-:-:S03]  /*1cf0*/  SHF.L.U32 R6, R6, 0x17, RZ ;  /* 0x0000001706067819 */ /* 0x000fc600000006ff */
[----:B------:R-:W-:-:S04]  /*1d00*/  FFMA R7, R0, 1.4426950216293334961, -R7 ;  /* 0x3fb8aa3b00077823 */ /* 0x000fc80000000807 */
[----:B------:R-:W-:-:S06]  /*1d10*/  FFMA R7, R0, 1.925963033500011079e-08, R7 ;  /* 0x32a5706000077823 */ /* 0x000fcc0000000007 */
[----:B------:R-:W0:Y:S02]  /*1d20*/  MUFU.EX2 R7, R7 ;  /* 0x0000000700077308 */ /* 0x000e240000000800 */
[----:B0-----:R-:W-:-:S07]  /*1d30*/  FFMA R3, R6, R7, R3 ;  /* 0x0000000706037223 */ /* 0x001fce0000000003 */
.L_x_6:
[----:B------:R-:W0:Y:S02]  /*1d40*/  LDCU.64 UR20, c[0x0][0x390] ;  /* 0x00007200ff1477ac */ /* 0x000e240008000a00 */
[----:B0-----:R-:W-:-:S04]  /*1d50*/  ISETP.NE.U32.AND P0, PT, RZ, UR20, PT ;  /* 0x00000014ff007c0c */ /* 0x001fc8000bf05070 */
[----:B------:R-:W-:-:S13]  /*1d60*/  ISETP.NE.AND.EX P0, PT, RZ, UR21, PT, P0 ;  /* 0x00000015ff007c0c */ /* 0x000fda000bf05300 */
[----:B------:R-:W-:Y:S05]  /*1d70*/  @!P0 EXIT ;  /* 0x000000000000894d */ /* 0x000fea0003800000 */
[----:B------:R-:W-:Y:S02]  /*1d80*/  UISETP.GE.U32.AND UP0, UPT, UR20, 0x8, UPT ;  /* 0x000000081400788c */ /* 0x000fe4000bf06070 */
[----:B------:R-:W-:Y:S02]  /*1d90*/  ULOP3.LUT UR22, UR20, 0x7, URZ, 0xc0, !UPT ;  /* 0x0000000714167892 */ /* 0x000fe4000f8ec0ff */
[----:B------:R-:W-:Y:S01]  /*1da0*/  UISETP.GE.U32.AND.EX UP0, UPT, UR21, URZ, UPT, UP0 ;  /* 0x000000ff1500728c */ /* 0x000fe2000bf06100 */
[----:B------:R-:W-:Y:S01]  /*1db0*/  UMOV UR4, URZ ;  /* 0x000000ff00047c82 */ /* 0x000fe20008000000 */
[----:B------:R-:W-:-:S07]  /*1dc0*/  UMOV UR5, URZ ;  /* 0x000000ff00057c82 */ /* 0x000fce0008000000 */
[----:B------:R-:W-:Y:S05]  /*1dd0*/  BRA.U !UP0, `(.L_x_11) ;  /* 0x0000000d08847547 */ /* 0x000fea000b800000 */
[----:B------:R-:W0:Y:S01]  /*1de0*/  LDCU.128 UR16, c[0x0][0x380] ;  /* 0x00007000ff1077ac */ /* 0x000e220008000c00 */
[----:B------:R-:W1:Y:S01]  /*1df0*/  LDCU UR5, c[0x0][0x394] ;  /* 0x00007280ff0577ac */ /* 0x000e620008000800 */
[----:B------:R-:W-:Y:S02]  /*1e00*/  UIADD3 UR6, UP0, UPT, UR11, 0x10, URZ ;  /* 0x000000100b067890 */ /* 0x000fe4000ff1e0ff */
[----:B------:R-:W-:Y:S02]  /*1e10*/  ULOP3.LUT UR4, UR20, 0xfffffff8, URZ, 0xc0, !UPT ;  /* 0xfffffff814047892 */ /* 0x000fe4000f8ec0ff */
[----:B------:R-:W-:Y:S02]  /*1e20*/  UIADD3.X UR10, UPT, UPT, URZ, UR10, URZ, UP0, !UPT ;  /* 0x0000000aff0a7290 */ /* 0x000fe400087fe4ff */
[----:B0-----:R-:W-:Y:S02]  /*1e30*/  UIADD3 UR11, UP1, UPT, UR6, UR16, URZ ;  /* 0x00000010060b7290 */ /* 0x001fe4000ff3e0ff */
[----:B------:R-:W-:-:S02]  /*1e40*/  UIADD3 UR6, UP0, UPT, UR6, UR18, URZ ;  /* 0x0000001206067290 */ /* 0x000fc4000ff1e0ff */
[----:B------:R-:W-:Y:S02]  /*1e50*/  UIADD3.X UR16, UPT, UPT, UR10, UR17, URZ, UP1, !UPT ;  /* 0x000000110a107290 */ /* 0x000fe40008ffe4ff */
[----:B------:R-:W-:Y:S01]  /*1e60*/  UIADD3.X UR10, UPT, UPT, UR10, UR19, URZ, UP0, !UPT ;  /* 0x000000130a0a7290 */ /* 0x000fe200087fe4ff */
[----:B------:R-:W-:Y:S02]  /*1e70*/  MOV R10, UR11 ;  /* 0x0000000b000a7c02 */ /* 0x000fe40008000f00 */
[----:B------:R-:W-:Y:S01]  /*1e80*/  MOV R4, UR6 ;  /* 0x0000000600047c02 */ /* 0x000fe20008000f00 */
[----:B------:R-:W-:Y:S01]  /*1e90*/  UMOV UR6, UR4 ;  /* 0x0000000400067c82 */ /* 0x000fe20008000000 */
[----:B------:R-:W-:Y:S02]  /*1ea0*/  MOV R11, UR16 ;  /* 0x00000010000b7c02 */ /* 0x000fe40008000f00 */
[----:B------:R-:W-:Y:S01]  /*1eb0*/  MOV R5, UR10 ;  /* 0x0000000a00057c02 */ /* 0x000fe20008000f00 */
[----:B-1----:R-:W-:-:S06]  /*1ec0*/  UMOV UR10, UR5 ;  /* 0x00000005000a7c82 */ /* 0x002fcc0008000000 */
.L_x_20:
[----:B0-----:R-:W2:Y:S01]  /*1ed0*/  LDG.E R7, desc[UR14][R4.64+-0x10] ;  /* 0xfffff00e04077981 */ /* 0x001ea2000c1e1900 */
[----:B------:R-:W-:Y:S01]  /*1ee0*/  HFMA2 R0, -RZ, RZ, 0.96630859375, -0.0022525787353515625 ;  /* 0x3bbb989dff007431 */ /* 0x000fe200000001ff */
[----:B------:R-:W-:Y:S01]  /*1ef0*/  MOV R9, 0x437c0000 ;  /* 0x437c000000097802 */ /* 0x000fe20000000f00 */
[----:B------:R-:W0:Y:S01]  /*1f00*/  MUFU.RCP R8, R3 ;  /* 0x0000000300087308 */ /* 0x000e220000001000 */
[----:B------:R-:W-:-:S04]  /*1f10*/  UIADD3 UR6, UP0, UPT, UR6, -0x8, URZ ;  /* 0xfffffff806067890 */ /* 0x000fc8000ff1e0ff */
[----:B------:R-:W-:Y:S02]  /*1f20*/  UIADD3.X UR10, UPT, UPT, UR10, -0x1, URZ, UP0, !UPT ;  /* 0xffffffff0a0a7890 */ /* 0x000fe400087fe4ff */
[----:B------:R-:W-:-:S04]  /*1f30*/  UISETP.NE.U32.AND UP0, UPT, UR6, URZ, UPT ;  /* 0x000000ff0600728c */ /* 0x000fc8000bf05070 */
[----:B------:R-:W-:Y:S01]  /*1f40*/  UISETP.NE.AND.EX UP0, UPT, UR10, URZ, UPT, UP0 ;  /* 0x000000ff0a00728c */ /* 0x000fe2000bf05300 */
[----:B--2---:R-:W-:-:S04]  /*1f50*/  FADD R7, R7, -R2 ;  /* 0x8000000207077221 */ /* 0x004fc80000000000 */
[----:B------:R-:W-:-:S04]  /*1f60*/  FFMA.SAT R0, R7, R0, 0.5 ;  /* 0x3f00000007007423 */ /* 0x000fc80000002000 */
[----:B------:R-:W-:Y:S01]  /*1f70*/  FFMA.RM R0, R0, R9, 12582913 ;  /* 0x4b40000100007423 */ /* 0x000fe20000004009 */
[----:B0-----:R-:W-:-:S03]  /*1f80*/  FFMA R9, R8, -R3, 1 ;  /* 0x3f80000008097423 */ /* 0x001fc60000000803 */
[C---:B------:R-:W-:Y:S01]  /*1f90*/  FADD R6, R0.reuse, -12583039 ;  /* 0xcb40007f00067421 */ /* 0x040fe20000000000 */
[----:B------:R-:W-:Y:S01]  /*1fa0*/  SHF.L.U32 R0, R0, 0x17, RZ ;  /* 0x0000001700007819 */ /* 0x000fe200000006ff */
[----:B------:R-:W-:Y:S02]  /*1fb0*/  FFMA R9, R8, R9, R8 ;  /* 0x0000000908097223 */ /* 0x000fe40000000008 */
[----:B------:R-:W-:-:S04]  /*1fc0*/  FFMA R6, R7, 1.4426950216293334961, -R6 ;  /* 0x3fb8aa3b07067823 */ /* 0x000fc80000000806 */
[----:B------:R-:W-:-:S04]  /*1fd0*/  FFMA R6, R7, 1.925963033500011079e-08, R6 ;  /* 0x32a5706007067823 */ /* 0x000fc80000000006 */
[----:B------:R-:W0:Y:S02]  /*1fe0*/  MUFU.EX2 R7, R6 ;  /* 0x0000000600077308 */ /* 0x000e240000000800 */
[----:B0-----:R-:W-:Y:S01]  /*1ff0*/  FMUL R0, R0, R7 ;  /* 0x0000000700007220 */ /* 0x001fe20000400000 */
[----:B------:R-:W-:-:S05]  /*2000*/  MOV R7, R11 ;  /* 0x0000000b00077202 */ /* 0x000fca0000000f00 */
[----:B------:R-:W0:Y:S01]  /*2010*/  FCHK P0, R0, R3 ;  /* 0x0000000300007302 */ /* 0x000e220000000000 */
[----:B------:R-:W-:-:S04]  /*2020*/  FFMA R8, R0, R9, RZ ;  /* 0x0000000900087223 */ /* 0x000fc800000000ff */
[----:B------:R-:W-:-:S04]  /*2030*/  FFMA R6, R8, -R3, R0 ;  /* 0x8000000308067223 */ /* 0x000fc80000000000 */
[----:B------:R-:W-:Y:S01]  /*2040*/  FFMA R9, R9, R6, R8 ;  /* 0x0000000609097223 */ /* 0x000fe20000000008 */
[----:B------:R-:W-:Y:S01]  /*2050*/  MOV R6, R10 ;  /* 0x0000000a00067202 */ /* 0x000fe20000000f00 */
[----:B0-----:R-:W-:Y:S06]  /*2060*/  @!P0 BRA `(.L_x_12) ;  /* 0x00000000000c8947 */ /* 0x001fec0003800000 */
[----:B------:R-:W-:-:S07]  /*2070*/  MOV R8, 0x2090 ;  /* 0x0000209000087802 */ /* 0x000fce0000000f00 */
[----:B------:R-:W-:Y:S05]  /*2080*/  CALL.REL.NOINC `($__internal_0_$__cuda_sm3x_div_rn_noftz_f32_slowpath) ;  /* 0x0000001c00887944 */ /* 0x000fea0003c00000 */
[----:B------:R-:W-:-:S07]  /*2090*/  MOV R9, R0 ;  /* 0x0000000000097202 */ /* 0x000fce0000000f00 */
.L_x_12:
[----:B------:R0:W-:Y:S04]  /*20a0*/  STG.E desc[UR14][R6.64+-0x10], R9 ;  /* 0xfffff00906007986 */ /* 0x0001e8000c10190e */
[----:B------:R-:W2:Y:S01]  /*20b0*/  LDG.E R11, desc[UR14][R4.64+-0xc] ;  /* 0xfffff40e040b7981 */ /* 0x000ea2000c1e1900 */
[----:B------:R-:W-:Y:S01]  /*20c0*/  MOV R0, 0x3bbb989d ;  /* 0x3bbb989d00007802 */ /* 0x000fe20000000f00 */
[----:B------:R-:W1:Y:S01]  /*20d0*/  MUFU.RCP R10, R3 ;  /* 0x00000003000a7308 */ /* 0x000e620000001000 */
[----:B------:R-:W-:Y:S01]  /*20e0*/  MOV R13, 0x437c0000 ;  /* 0x437c0000000d7802 */ /* 0x000fe20000000f00 */
[----:B--2---:R-:W-:-:S04]  /*20f0*/  FADD R11, R11, -R2 ;  /* 0x800000020b0b7221 */ /* 0x004fc80000000000 */
[----:B------:R-:W-:-:S04]  /*2100*/  FFMA.SAT R0, R11, R0, 0.5 ;  /* 0x3f0000000b007423 */ /* 0x000fc80000002000 */
[----:B------:R-:W-:-:S04]  /*2110*/  FFMA.RM R0, R0, R13, 12582913 ;  /* 0x4b40000100007423 */ /* 0x000fc8000000400d */
[C---:B------:R-:W-:Y:S01]  /*2120*/  FADD R8, R0.reuse, -12583039 ;  /* 0xcb40007f00087421 */ /* 0x040fe20000000000 */
[----:B------:R-:W-:-:S03]  /*2130*/  SHF.L.U32 R0, R0, 0x17, RZ ;  /* 0x0000001700007819 */ /* 0x000fc600000006ff */
[----:B------:R-:W-:-:S04]  /*2140*/  FFMA R8, R11, 1.4426950216293334961, -R8 ;  /* 0x3fb8aa3b0b087823 */ /* 0x000fc80000000808 */
[----:B------:R-:W-:Y:S01]  /*2150*/  FFMA R8, R11, 1.925963033500011079e-08, R8 ;  /* 0x32a570600b087823 */ /* 0x000fe20000000008 */
[----:B-1----:R-:W-:-:S03]  /*2160*/  FFMA R11, R10, -R3, 1 ;  /* 0x3f8000000a0b7423 */ /* 0x002fc60000000803 */
[----:B0-----:R-:W0:Y:S02]  /*2170*/  MUFU.EX2 R9, R8 ;  /* 0x0000000800097308 */ /* 0x001e240000000800 */
[----:B0-----:R-:W-:Y:S01]  /*2180*/  FMUL R12, R0, R9 ;  /* 0x00000009000c7220 */ /* 0x001fe20000400000 */
[----:B------:R-:W-:-:S05]  /*2190*/  FFMA R0, R10, R11, R10 ;  /* 0x0000000b0a007223 */ /* 0x000fca000000000a */
[----:B------:R-:W0:Y:S01]  /*21a0*/  FCHK P0, R12, R3 ;  /* 0x000000030c007302 */ /* 0x000e220000000000 */
[----:B------:R-:W-:-:S04]  /*21b0*/  FFMA R9, R0, R12, RZ ;  /* 0x0000000c00097223 */ /* 0x000fc800000000ff */
[----:B------:R-:W-:-:S04]  /*21c0*/  FFMA R10, R9, -R3, R12 ;  /* 0x80000003090a7223 */ /* 0x000fc8000000000c */
[----:B------:R-:W-:Y:S01]  /*21d0*/  FFMA R9, R0, R10, R9 ;  /* 0x0000000a00097223 */ /* 0x000fe20000000009 */
[----:B0-----:R-:W-:Y:S06]  /*21e0*/  @!P0 BRA `(.L_x_13) ;  /* 0x0000000000108947 */ /* 0x001fec0003800000 */
[----:B------:R-:W-:Y:S02]  /*21f0*/  MOV R0, R12 ;  /* 0x0000000c00007202 */ /* 0x000fe40000000f00 */
[----:B------:R-:W-:-:S07]  /*2200*/  MOV R8, 0x2220 ;  /* 0x0000222000087802 */ /* 0x000fce0000000f00 */
[----:B------:R-:W-:Y:S05]  /*2210*/  CALL.REL.NOINC `($__internal_0_$__cuda_sm3x_div_rn_noftz_f32_slowpath) ;  /* 0x0000001c00247944 */ /* 0x000fea0003c00000 */
[----:B------:R-:W-:-:S07]  /*2220*/  MOV R9, R0 ;  /* 0x0000000000097202 */ /* 0x000fce0000000f00 */
.L_x_13:
[----:B------:R0:W-:Y:S04]  /*2230*/  STG.E desc[UR14][R6.64+-0xc], R9 ;  /* 0xfffff40906007986 */ /* 0x0001e8000c10190e */
[----:B------:R-:W2:Y:S01]  /*2240*/  LDG.E R11, desc[UR14][R4.64+-0x8] ;  /* 0xfffff80e040b7981 */ /* 0x000ea2000c1e1900 */
[----:B------:R-:W-:Y:S01]  /*2250*/  HFMA2 R0, -RZ, RZ, 0.96630859375, -0.0022525787353515625 ;  /* 0x3bbb989dff007431 */ /* 0x000fe200000001ff */
[----:B------:R-:W-:Y:S01]  /*2260*/  MOV R13, 0x437c0000 ;  /* 0x437c0000000d7802 */ /* 0x000fe20000000f00 */
[----:B------:R-:W1:Y:S01]  /*2270*/  MUFU.RCP R10, R3 ;  /* 0x00000003000a7308 */ /* 0x000e620000001000 */
        /* <DEDUP_REMOVED lines=20> */
.L_x_14:
        /* <DEDUP_REMOVED lines=25> */
.L_x_15:
        /* <DEDUP_REMOVED lines=25> */
.L_x_16:
        /* <DEDUP_REMOVED lines=25> */
.L_x_17:
        /* <DEDUP_REMOVED lines=25> */
.L_x_18:
        /* <DEDUP_REMOVED lines=25> */
.L_x_19:
[----:B------:R0:W-:Y:S01]  /*2b90*/  STG.E desc[UR14][R6.64+0xc], R9 ;  /* 0x00000c0906007986 */ /* 0x0001e2000c10190e */
[----:B------:R-:W-:Y:S02]  /*2ba0*/  IADD3 R10, P0, PT, R6, 0x20, RZ ;  /* 0x00000020060a7810 */ /* 0x000fe40007f1e0ff */
[----:B------:R-:W-:Y:S02]  /*2bb0*/  IADD3 R4, P1, PT, R4, 0x20, RZ ;  /* 0x0000002004047810 */ /* 0x000fe40007f3e0ff */
[----:B------:R-:W-:Y:S02]  /*2bc0*/  IADD3.X R11, PT, PT, RZ, R7, RZ, P0, !PT ;  /* 0x00000007ff0b7210 */ /* 0x000fe400007fe4ff */
[----:B------:R-:W-:Y:S01]  /*2bd0*/  IADD3.X R5, PT, PT, RZ, R5, RZ, P1, !PT ;  /* 0x00000005ff057210 */ /* 0x000fe20000ffe4ff */
[----:B------:R-:W-:Y:S08]  /*2be0*/  BRA.U UP0, `(.L_x_20) ;  /* 0xfffffff100b87547 */ /* 0x000ff0000b83ffff */
.L_x_11:
[----:B------:R-:W-:-:S04]  /*2bf0*/  ISETP.NE.U32.AND P0, PT, RZ, UR22, PT ;  /* 0x00000016ff007c0c */ /* 0x000fc8000bf05070 */
[----:B------:R-:W-:-:S13]  /*2c00*/  ISETP.NE.AND.EX P0, PT, RZ, RZ, PT, P0 ;  /* 0x000000ffff00720c */ /* 0x000fda0003f05300 */
[----:B------:R-:W-:Y:S05]  /*2c10*/  @!P0 EXIT ;  /* 0x000000000000894d */ /* 0x000fea0003800000 */
[----:B------:R-:W1:Y:S01]  /*2c20*/  LDCU UR6, c[0x0][0x390] ;  /* 0x00007200ff0677ac */ /* 0x000e620008000800 */
[----:B------:R-:W-:-:S04]  /*2c30*/  UISETP.GE.U32.AND UP0, UPT, UR22, 0x4, UPT ;  /* 0x000000041600788c */ /* 0x000fc8000bf06070 */
[----:B------:R-:W-:Y:S02]  /*2c40*/  UISETP.GE.U32.AND.EX UP0, UPT, URZ, URZ, UPT, UP0 ;  /* 0x000000ffff00728c */ /* 0x000fe4000bf06100 */
[----:B-1----:R-:W-:-:S07]  /*2c50*/  ULOP3.LUT UR20, UR6, 0x3, URZ, 0xc0, !UPT ;  /* 0x0000000306147892 */ /* 0x002fce000f8ec0ff */
[----:B------:R-:W-:Y:S05]  /*2c60*/  BRA.U !UP0, `(.L_x_21) ;  /* 0x0000000908907547 */ /* 0x000fea000b800000 */
[----:B------:R-:W-:-:S04]  /*2c70*/  ULEA UR6, UP0, UR4, UR8, 0x2 ;  /* 0x0000000804067291 */ /* 0x000fc8000f8010ff */
[----:B------:R-:W-:Y:S02]  /*2c80*/  ULEA.HI.X UR10, UR4, UR9, UR5, 0x2, UP0 ;  /* 0x00000009040a7291 */ /* 0x000fe400080f1405 */
[----:B------:R-:W-:-:S04]  /*2c90*/  MOV R4, UR6 ;  /* 0x0000000600047c02 */ /* 0x000fc80008000f00 */
[----:B------:R-:W-:-:S06]  /*2ca0*/  MOV R5, UR10 ;  /* 0x0000000a00057c02 */ /* 0x000fcc0008000f00 */
[----:B------:R-:W2:Y:S01]  /*2cb0*/  LDG.E R5, desc[UR14][R4.64] ;  /* 0x0000000e04057981 */ /* 0x000ea2000c1e1900 */
[----:B0-----:R-:W-:Y:S01]  /*2cc0*/  HFMA2 R7, -RZ, RZ, 0.96630859375, -0.0022525787353515625 ;  /* 0x3bbb989dff077431 */ /* 0x001fe200000001ff */
[----:B------:R-:W-:Y:S01]  /*2cd0*/  MOV R9, 0x437c0000 ;  /* 0x437c000000097802 */ /* 0x000fe20000000f00 */
[----:B------:R-:W0:Y:S01]  /*2ce0*/  MUFU.RCP R8, R3 ;  /* 0x0000000300087308 */ /* 0x000e220000001000 */
[----:B--2---:R-:W-:Y:S01]  /*2cf0*/  FADD R0, R5, -R2 ;  /* 0x8000000205007221 */ /* 0x004fe20000000000 */
[----:B0-----:R-:W-:-:S03]  /*2d00*/  FFMA R5, R8, -R3, 1 ;  /* 0x3f80000008057423 */ /* 0x001fc60000000803 */
[----:B------:R-:W-:-:S04]  /*2d10*/  FFMA.SAT R6, R0, R7, 0.5 ;  /* 0x3f00000000067423 */ /* 0x000fc80000002007 */
[----:B------:R-:W-:-:S04]  /*2d20*/  FFMA.RM R6, R6, R9, 12582913 ;  /* 0x4b40000106067423 */ /* 0x000fc80000004009 */
[C---:B------:R-:W-:Y:S01]  /*2d30*/  FADD R7, R6.reuse, -12583039 ;  /* 0xcb40007f06077421 */ /* 0x040fe20000000000 */
[----:B------:R-:W-:-:S03]  /*2d40*/  SHF.L.U32 R6, R6, 0x17, RZ ;  /* 0x0000001706067819 */ /* 0x000fc600000006ff */
[----:B------:R-:W-:-:S04]  /*2d50*/  FFMA R7, R0, 1.4426950216293334961, -R7 ;  /* 0x3fb8aa3b00077823 */ /* 0x000fc80000000807 */
[----:B------:R-:W-:Y:S01]  /*2d60*/  FFMA R7, R0, 1.925963033500011079e-08, R7 ;  /* 0x32a5706000077823 */ /* 0x000fe20000000007 */
[----:B------:R-:W-:-:S05]  /*2d70*/  FFMA R0, R8, R5, R8 ;  /* 0x0000000508007223 */ /* 0x000fca0000000008 */
[----:B------:R-:W0:Y:S02]  /*2d80*/  MUFU.EX2 R7, R7 ;  /* 0x0000000700077308 */ /* 0x000e240000000800 */
[----:B0-----:R-:W-:-:S06]  /*2d90*/  FMUL R11, R6, R7 ;  /* 0x00000007060b7220 */ /* 0x001fcc0000400000 */
        /* <DEDUP_REMOVED lines=9> */
.L_x_22:
[----:B------:R-:W0:Y:S01]  /*2e30*/  LDCU.64 UR22, c[0x0][0x380] ;  /* 0x00007000ff1677ac */ /* 0x000e220008000a00 */
[----:B------:R-:W-:Y:S02]  /*2e40*/  UIADD3 UR18, UP1, UPT, UR4, 0x1, URZ ;  /* 0x0000000104127890 */ /* 0x000fe4000ff3e0ff */
[----:B------:R-:W-:Y:S02]  /*2e50*/  UIADD3 UR16, UP0, UPT, UR4, UR12, URZ ;  /* 0x0000000c04107290 */ /* 0x000fe4000ff1e0ff */
[----:B------:R-:W-:Y:S02]  /*2e60*/  UIADD3.X UR10, UPT, UPT, URZ, UR5, URZ, UP1, !UPT ;  /* 0x00000005ff0a7290 */ /* 0x000fe40008ffe4ff */
[----:B------:R-:W-:Y:S02]  /*2e70*/  USHF.L.U32 UR6, UR18, 0x2, URZ ;  /* 0x0000000212067899 */ /* 0x000fe400080006ff */
[----:B------:R-:W-:Y:S02]  /*2e80*/  USHF.L.U64.HI UR10, UR18, 0x2, UR10 ;  /* 0x00000002120a7899 */ /* 0x000fe4000801020a */
[----:B------:R-:W-:-:S02]  /*2e90*/  ULOP3.LUT UR6, UR6, 0xfffffffc, URZ, 0xc0, !UPT ;  /* 0xfffffffc06067892 */ /* 0x000fc4000f8ec0ff */
[----:B------:R-:W-:Y:S02]  /*2ea0*/  UIADD3.X UR17, UPT, UPT, UR5, UR7, URZ, UP0, !UPT ;  /* 0x0000000705117290 */ /* 0x000fe400087fe4ff */
[----:B0-----:R-:W-:Y:S02]  /*2eb0*/  ULEA UR11, UP0, UR16, UR22, 0x2 ;  /* 0x00000016100b7291 */ /* 0x001fe4000f8010ff */
[----:B------:R-:W-:Y:S02]  /*2ec0*/  ULOP3.LUT UR10, UR10, 0x3, URZ, 0xc0, !UPT ;  /* 0x000000030a0a7892 */ /* 0x000fe4000f8ec0ff */
[----:B------:R-:W-:Y:S02]  /*2ed0*/  UIADD3 UR6, UP1, UPT, UR6, UR8, URZ ;  /* 0x0000000806067290 */ /* 0x000fe4000ff3e0ff */
[----:B------:R-:W-:Y:S01]  /*2ee0*/  ULEA.HI.X UR16, UR16, UR23, UR17, 0x2, UP0 ;  /* 0x0000001710107291 */ /* 0x000fe200080f1411 */
[----:B------:R-:W-:Y:S01]  /*2ef0*/  MOV R4, UR11 ;  /* 0x0000000b00047c02 */ /* 0x000fe20008000f00 */
[----:B------:R-:W-:-:S02]  /*2f00*/  UIADD3.X UR10, UPT, UPT, UR10, UR9, URZ, UP1, !UPT ;  /* 0x000000090a0a7290 */ /* 0x000fc40008ffe4ff */
[----:B------:R-:W-:Y:S02]  /*2f10*/  MOV R6, UR6 ;  /* 0x0000000600067c02 */ /* 0x000fe40008000f00 */
[----:B------:R-:W-:Y:S02]  /*2f20*/  MOV R5, UR16 ;  /* 0x0000001000057c02 */ /* 0x000fe40008000f00 */
[----:B------:R-:W-:-:S03]  /*2f30*/  MOV R7, UR10 ;  /* 0x0000000a00077c02 */ /* 0x000fc60008000f00 */
[----:B------:R0:W-:Y:S04]  /*2f40*/  STG.E desc[UR14][R4.64], R9 ;  /* 0x0000000904007986 */ /* 0x0001e8000c10190e */
[----:B------:R-:W2:Y:S01]  /*2f50*/  LDG.E R7, desc[UR14][R6.64] ;  /* 0x0000000e06077981 */ /* 0x000ea2000c1e1900 */
[----:B------:R-:W-:Y:S01]  /*2f60*/  MOV R11, 0x3bbb989d ;  /* 0x3bbb989d000b7802 */ /* 0x000fe20000000f00 */
[----:B------:R-:W0:Y:S01]  /*2f70*/  MUFU.RCP R10, R3 ;  /* 0x00000003000a7308 */ /* 0x000e220000001000 */
[----:B------:R-:W-:Y:S01]  /*2f80*/  MOV R13, 0x437c0000 ;  /* 0x437c0000000d7802 */ /* 0x000fe20000000f00 */
[----:B0-----:R-:W-:Y:S01]  /*2f90*/  FFMA R5, R10, -R3, 1 ;  /* 0x3f8000000a057423 */ /* 0x001fe20000000803 */
[----:B--2---:R-:W-:-:S04]  /*2fa0*/  FADD R0, R7, -R2 ;  /* 0x8000000207007221 */ /* 0x004fc80000000000 */
        /* <DEDUP_REMOVED lines=18> */
.L_x_23:
[----:B------:R-:W0:Y:S01]  /*30d0*/  LDCU.64 UR22, c[0x0][0x380] ;  /* 0x00007000ff1677ac */ /* 0x000e220008000a00 */
[----:B------:R-:W-:Y:S02]  /*30e0*/  UIADD3 UR19, UP1, UPT, UR4, 0x2, URZ ;  /* 0x0000000204137890 */ /* 0x000fe4000ff3e0ff */
[----:B------:R-:W-:Y:S02]  /*30f0*/  UIADD3 UR16, UP0, UPT, UR18, UR12, URZ ;  /* 0x0000000c12107290 */ /* 0x000fe4000ff1e0ff */
[----:B------:R-:W-:Y:S02]  /*3100*/  UIADD3.X UR10, UPT, UPT, URZ, UR5, URZ, UP1, !UPT ;  /* 0x00000005ff0a7290 */ /* 0x000fe40008ffe4ff */
[----:B------:R-:W-:Y:S02]  /*3110*/  USHF.L.U32 UR6, UR19, 0x2, URZ ;  /* 0x0000000213067899 */ /* 0x000fe400080006ff */
[----:B------:R-:W-:Y:S02]  /*3120*/  USHF.L.U64.HI UR10, UR19, 0x2, UR10 ;  /* 0x00000002130a7899 */ /* 0x000fe4000801020a */
[----:B------:R-:W-:-:S02]  /*3130*/  ULOP3.LUT UR6, UR6, 0xfffffffc, URZ, 0xc0, !UPT ;  /* 0xfffffffc06067892 */ /* 0x000fc4000f8ec0ff */
[----:B------:R-:W-:Y:S02]  /*3140*/  UIADD3.X UR17, UPT, UPT, URZ, UR7, URZ, UP0, !UPT ;  /* 0x00000007ff117290 */ /* 0x000fe400087fe4ff */
        /* <DEDUP_REMOVED lines=11> */
[----:B------:R-:W-:Y:S01]  /*3200*/  HFMA2 R11, -RZ, RZ, 0.96630859375, -0.0022525787353515625 ;  /* 0x3bbb989dff0b7431 */ /* 0x000fe200000001ff */
[----:B------:R-:W-:Y:S01]  /*3210*/  MOV R13, 0x437c0000 ;  /* 0x437c0000000d7802 */ /* 0x000fe20000000f00 */
[----:B------:R-:W0:Y:S02]  /*3220*/  MUFU.RCP R10, R3 ;  /* 0x00000003000a7308 */ /* 0x000e240000001000 */
        /* <DEDUP_REMOVED lines=20> */
.L_x_24:
        /* <DEDUP_REMOVED lines=42> */
.L_x_25:
[----:B------:R-:W0:Y:S01]  /*3610*/  LDCU.64 UR18, c[0x0][0x380] ;  /* 0x00007000ff1277ac */ /* 0x000e220008000a00 */
[----:B------:R-:W-:Y:S02]  /*3620*/  UIADD3 UR6, UP0, UPT, UR17, UR12, URZ ;  /* 0x0000000c11067290 */ /* 0x000fe4000ff1e0ff */
[----:B------:R-:W-:Y:S02]  /*3630*/  UIADD3 UR4, UPT, UPT, UR4, 0x4, URZ ;  /* 0x0000000404047890 */ /* 0x000fe4000fffe0ff */
[----:B------:R-:W-:Y:S02]  /*3640*/  UIADD3.X UR10, UPT, UPT, URZ, UR7, URZ, UP0, !UPT ;  /* 0x00000007ff0a7290 */ /* 0x000fe400087fe4ff */
[----:B0-----:R-:W-:-:S04]  /*3650*/  ULEA UR5, UP0, UR6, UR18, 0x2 ;  /* 0x0000001206057291 */ /* 0x001fc8000f8010ff */
[----:B------:R-:W-:Y:S02]  /*3660*/  ULEA.HI.X UR6, UR6, UR19, UR10, 0x2, UP0 ;  /* 0x0000001306067291 */ /* 0x000fe400080f140a */
[----:B------:R-:W-:Y:S01]  /*3670*/  MOV R4, UR5 ;  /* 0x0000000500047c02 */ /* 0x000fe20008000f00 */
[----:B------:R-:W-:-:S03]  /*3680*/  UMOV UR5, URZ ;  /* 0x000000ff00057c82 */ /* 0x000fc60008000000 */
[----:B------:R-:W-:-:S05]  /*3690*/  MOV R5, UR6 ;  /* 0x0000000600057c02 */ /* 0x000fca0008000f00 */
[----:B------:R1:W-:Y:S02]  /*36a0*/  STG.E desc[UR14][R4.64], R7 ;  /* 0x0000000704007986 */ /* 0x0003e4000c10190e */
.L_x_21:
[----:B------:R-:W-:-:S04]  /*36b0*/  ISETP.NE.U32.AND P0, PT, RZ, UR20, PT ;  /* 0x00000014ff007c0c */ /* 0x000fc8000bf05070 */
[----:B------:R-:W-:-:S13]  /*36c0*/  ISETP.NE.AND.EX P0, PT, RZ, RZ, PT, P0 ;  /* 0x000000ffff00720c */ /* 0x000fda0003f05300 */
[----:B------:R-:W-:Y:S05]  /*36d0*/  @!P0 EXIT ;  /* 0x000000000000894d */ /* 0x000fea0003800000 */
[----:B------:R-:W-:-:S04]  /*36e0*/  UISETP.NE.U32.AND UP0, UPT, UR20, 0x1, UPT ;  /* 0x000000011400788c */ /* 0x000fc8000bf05070 */
[----:B------:R-:W-:-:S09]  /*36f0*/  UISETP.NE.AND.EX UP0, UPT, URZ, URZ, UPT, UP0 ;  /* 0x000000ffff00728c */ /* 0x000fd2000bf05300 */
[----:B------:R-:W-:Y:S05]  /*3700*/  BRA.U !UP0, `(.L_x_26) ;  /* 0x0000000508407547 */ /* 0x000fea000b800000 */
[----:B------:R-:W-:-:S04]  /*3710*/  ULEA UR6, UP0, UR4, UR8, 0x2 ;  /* 0x0000000804067291 */ /* 0x000fc8000f8010ff */
[----:B------:R-:W-:Y:S02]  /*3720*/  ULEA.HI.X UR10, UR4, UR9, UR5, 0x2, UP0 ;  /* 0x00000009040a7291 */ /* 0x000fe400080f1405 */
[----:B-1----:R-:W-:-:S04]  /*3730*/  MOV R4, UR6 ;  /* 0x0000000600047c02 */ /* 0x002fc80008000f00 */
        /* <DEDUP_REMOVED lines=25> */
.L_x_27:
[----:B------:R-:W0:Y:S01]  /*38d0*/  LDCU.64 UR18, c[0x0][0x380] ;  /* 0x00007000ff1277ac */ /* 0x000e220008000a00 */
[----:B------:R-:W-:Y:S02]  /*38e0*/  UIADD3 UR17, UP1, UPT, UR4, 0x1, URZ ;  /* 0x0000000104117890 */ /* 0x000fe4000ff3e0ff */
[----:B------:R-:W-:Y:S02]  /*38f0*/  UIADD3 UR11, UP0, UPT, UR4, UR12, URZ ;  /* 0x0000000c040b7290 */ /* 0x000fe4000ff1e0ff */
[----:B------:R-:W-:Y:S02]  /*3900*/  UIADD3.X UR10, UPT, UPT, URZ, UR5, URZ, UP1, !UPT ;  /* 0x00000005ff0a7290 */ /* 0x000fe40008ffe4ff */
[----:B------:R-:W-:Y:S02]  /*3910*/  USHF.L.U32 UR6, UR17, 0x2, URZ ;  /* 0x0000000211067899 */ /* 0x000fe400080006ff */
[----:B------:R-:W-:Y:S02]  /*3920*/  UIADD3.X UR16, UPT, UPT, UR5, UR7, URZ, UP0, !UPT ;  /* 0x0000000705107290 */ /* 0x000fe400087fe4ff */
[----:B------:R-:W-:-:S02]  /*3930*/  USHF.L.U64.HI UR10, UR17, 0x2, UR10 ;  /* 0x00000002110a7899 */ /* 0x000fc4000801020a */
[----:B------:R-:W-:Y:S02]  /*3940*/  ULOP3.LUT UR5, UR6, 0xfffffffc, URZ, 0xc0, !UPT ;  /* 0xfffffffc06057892 */ /* 0x000fe4000f8ec0ff */
        /* <DEDUP_REMOVED lines=12> */
[----:B------:R-:W1:Y:S01]  /*3a10*/  MUFU.RCP R10, R3 ;  /* 0x00000003000a7308 */ /* 0x000e620000001000 */
[----:B------:R-:W-:Y:S01]  /*3a20*/  MOV R13, 0x437c0000 ;  /* 0x437c0000000d7802 */ /* 0x000fe20000000f00 */
[----:B--2---:R-:W-:Y:S01]  /*3a30*/  FADD R0, R5, -R2 ;  /* 0x8000000205007221 */ /* 0x004fe20000000000 */
[----:B-1----:R-:W-:-:S03]  /*3a40*/  FFMA R5, R10, -R3, 1 ;  /* 0x3f8000000a057423 */ /* 0x002fc60000000803 */
        /* <DEDUP_REMOVED lines=18> */
.L_x_28:
        /* <DEDUP_REMOVED lines=10> */
.L_x_26:
[----:B------:R-:W3:Y:S02]  /*3c10*/  LDC R0, c[0x0][0x390] ;  /* 0x0000e400ff007b82 */ /* 0x000ee40000000800 */
[----:B---3--:R-:W-:-:S04]  /*3c20*/  LOP3.LUT R0, R0, 0x1, RZ, 0xc0, !PT ;  /* 0x0000000100007812 */ /* 0x008fc800078ec0ff */
[----:B------:R-:W-:-:S04]  /*3c30*/  ISETP.NE.U32.AND P0, PT, R0, 0x1, PT ;  /* 0x000000010000780c */ /* 0x000fc80003f05070 */
[----:B------:R-:W-:-:S13]  /*3c40*/  ISETP.NE.U32.AND.EX P0, PT, RZ, RZ, PT, P0 ;  /* 0x000000ffff00720c */ /* 0x000fda0003f05100 */
[----:B------:R-:W-:Y:S05]  /*3c50*/  @P0 EXIT ;  /* 0x000000000000094d */ /* 0x000fea0003800000 */
[----:B------:R-:W-:-:S04]  /*3c60*/  ULEA UR6, UP0, UR4, UR8, 0x2 ;  /* 0x0000000804067291 */ /* 0x000fc8000f8010ff */
[----:B------:R-:W-:Y:S02]  /*3c70*/  ULEA.HI.X UR10, UR4, UR9, UR5, 0x2, UP0 ;  /* 0x00000009040a7291 */ /* 0x000fe400080f1405 */
[----:B-12---:R-:W-:-:S04]  /*3c80*/  MOV R4, UR6 ;  /* 0x0000000600047c02 */ /* 0x006fc80008000f00 */
        /* <DEDUP_REMOVED lines=9> */
[----:B------:R-:W-:-:S04]  /*3d20*/  FADD R7, R0, -12583039 ;  /* 0xcb40007f00077421 */ /* 0x000fc80000000000 */
[----:B------:R-:W-:-:S04]  /*3d30*/  FFMA R7, R2, 1.4426950216293334961, -R7 ;  /* 0x3fb8aa3b02077823 */ /* 0x000fc80000000807 */
[----:B------:R-:W-:Y:S01]  /*3d40*/  FFMA R7, R2, 1.925963033500011079e-08, R7 ;  /* 0x32a5706002077823 */ /* 0x000fe20000000007 */
[----:B------:R-:W-:Y:S01]  /*3d50*/  SHF.L.U32 R2, R0, 0x17, RZ ;  /* 0x0000001700027819 */ /* 0x000fe200000006ff */
[----:B------:R-:W-:-:S04]  /*3d60*/  FFMA R0, R6, R5, R6 ;  /* 0x0000000506007223 */ /* 0x000fc80000000006 */
        /* <DEDUP_REMOVED lines=11> */
.L_x_29:
[----:B------:R-:W0:Y:S01]  /*3e20*/  LDCU.64 UR10, c[0x0][0x380] ;  /* 0x00007000ff0a77ac */ /* 0x000e220008000a00 */
[----:B------:R-:W-:-:S04]  /*3e30*/  UIADD3 UR8, UP0, UPT, UR4, UR12, URZ ;  /* 0x0000000c04087290 */ /* 0x000fc8000ff1e0ff */
[----:B------:R-:W-:Y:S02]  /*3e40*/  UIADD3.X UR9, UPT, UPT, UR5, UR7, URZ, UP0, !UPT ;  /* 0x0000000705097290 */ /* 0x000fe400087fe4ff */
[----:B0-----:R-:W-:-:S04]  /*3e50*/  ULEA UR6, UP0, UR8, UR10, 0x2 ;  /* 0x0000000a08067291 */ /* 0x001fc8000f8010ff */
[----:B------:R-:W-:Y:S02]  /*3e60*/  ULEA.HI.X UR8, UR8, UR11, UR9, 0x2, UP0 ;  /* 0x0000000b08087291 */ /* 0x000fe400080f1409 */
[----:B------:R-:W-:-:S04]  /*3e70*/  MOV R2, UR6 ;  /* 0x0000000600027c02 */ /* 0x000fc80008000f00 */
[----:B------:R-:W-:-:S05]  /*3e80*/  MOV R3, UR8 ;  /* 0x0000000800037c02 */ /* 0x000fca0008000f00 */
[----:B------:R-:W-:Y:S01]  /*3e90*/  STG.E desc[UR14][R2.64], R5 ;  /* 0x0000000502007986 */ /* 0x000fe2000c10190e */
[----:B------:R-:W-:Y:S05]  /*3ea0*/  EXIT ;  /* 0x000000000000794d */ /* 0x000fea0003800000 */
        .weak           $__internal_0_$__cuda_sm3x_div_rn_noftz_f32_slowpath
        .type           $__internal_0_$__cuda_sm3x_div_rn_noftz_f32_slowpath,@function
        .size           $__internal_0_$__cuda_sm3x_div_rn_noftz_f32_slowpath,(.L_x_39 - $__internal_0_$__cuda_sm3x_div_rn_noftz_f32_slowpath)
$__internal_0_$__cuda_sm3x_div_rn_noftz_f32_slowpath:
[----:B------:R-:W-:Y:S02]  /*3eb0*/  SHF.R.U32.HI R10, RZ, 0x17, R3 ;  /* 0x00000017ff0a7819 */ /* 0x000fe40000011603 */
[----:B------:R-:W-:Y:S02]  /*3ec0*/  SHF.R.U32.HI R9, RZ, 0x17, R0 ;  /* 0x00000017ff097819 */ /* 0x000fe40000011600 */
[----:B------:R-:W-:Y:S02]  /*3ed0*/  LOP3.LUT R10, R10, 0xff, RZ, 0xc0, !PT ;  /* 0x000000ff0a0a7812 */ /* 0x000fe400078ec0ff */
[----:B------:R-:W-:Y:S02]  /*3ee0*/  LOP3.LUT R14, R9, 0xff, RZ, 0xc0, !PT ;  /* 0x000000ff090e7812 */ /* 0x000fe400078ec0ff */
[----:B------:R-:W-:Y:S02]  /*3ef0*/  IADD3 R13, PT, PT, R10, -0x1, RZ ;  /* 0xffffffff0a0d7810 */ /* 0x000fe40007ffe0ff */
[----:B------:R-:W-:-:S02]  /*3f00*/  IADD3 R12, PT, PT, R14, -0x1, RZ ;  /* 0xffffffff0e0c7810 */ /* 0x000fc40007ffe0ff */
[----:B------:R-:W-:Y:S02]  /*3f10*/  ISETP.GT.U32.AND P0, PT, R13, 0xfd, PT ;  /* 0x000000fd0d00780c */ /* 0x000fe40003f04070 */
[----:B------:R-:W-:Y:S02]  /*3f20*/  MOV R11, R3 ;  /* 0x00000003000b7202 */ /* 0x000fe40000000f00 */
[----:B------:R-:W-:-:S13]  /*3f30*/  ISETP.GT.U32.OR P0, PT, R12, 0xfd, P0 ;  /* 0x000000fd0c00780c */ /* 0x000fda0000704470 */
[----:B------:R-:W-:Y:S01]  /*3f40*/  @!P0 MOV R9, RZ ;  /* 0x000000ff00098202 */ /* 0x000fe20000000f00 */
[----:B------:R-:W-:Y:S06]  /*3f50*/  @!P0 BRA `(.L_x_30) ;  /* 0x00000000005c8947 */ /* 0x000fec0003800000 */
[----:B------:R-:W-:Y:S02]  /*3f60*/  FSETP.GTU.FTZ.AND P0, PT, |R0|, +INF , PT ;  /* 0x7f8000000000780b */ /* 0x000fe40003f1c200 */
[----:B------:R-:W-:-:S04]  /*3f70*/  FSETP.GTU.FTZ.AND P1, PT, |R3|, +INF , PT ;  /* 0x7f8000000300780b */ /* 0x000fc80003f3c200 */
[----:B------:R-:W-:-:S13]  /*3f80*/  PLOP3.LUT P0, PT, P0, P1, PT, 0xf8, 0x8f ;  /* 0x00000000008f781c */ /* 0x000fda0000703f70 */
[----:B------:R-:W-:Y:S05]  /*3f90*/  @P0 BRA `(.L_x_31) ;  /* 0x0000000400440947 */ /* 0x000fea0003800000 */
[----:B------:R-:W-:-:S13]  /*3fa0*/  LOP3.LUT P0, RZ, R11, 0x7fffffff, R0, 0xc8, !PT ;  /* 0x7fffffff0bff7812 */ /* 0x000fda000780c800 */
[----:B------:R-:W-:Y:S05]  /*3fb0*/  @!P0 BRA `(.L_x_32) ;  /* 0x0000000400348947 */ /* 0x000fea0003800000 */
[C---:B------:R-:W-:Y:S02]  /*3fc0*/  FSETP.NEU.FTZ.AND P2, PT, |R0|.reuse, +INF , PT ;  /* 0x7f8000000000780b */ /* 0x040fe40003f5d200 */
[----:B------:R-:W-:Y:S02]  /*3fd0*/  FSETP.NEU.FTZ.AND P1, PT, |R3|, +INF , PT ;  /* 0x7f8000000300780b */ /* 0x000fe40003f3d200 */
[----:B------:R-:W-:-:S11]  /*3fe0*/  FSETP.NEU.FTZ.AND P0, PT, |R0|, +INF , PT ;  /* 0x7f8000000000780b */ /* 0x000fd60003f1d200 */
[----:B------:R-:W-:Y:S05]  /*3ff0*/  @!P1 BRA !P2, `(.L_x_32) ;  /* 0x0000000400249947 */ /* 0x000fea0005000000 */
[----:B------:R-:W-:-:S04]  /*4000*/  LOP3.LUT P2, RZ, R0, 0x7fffffff, RZ, 0xc0, !PT ;  /* 0x7fffffff00ff7812 */ /* 0x000fc8000784c0ff */
[----:B------:R-:W-:-:S13]  /*4010*/  PLOP3.LUT P1, PT, P1, P2, PT, 0x2f, 0xf2 ;  /* 0x0000000000f2781c */ /* 0x000fda0000f24577 */
[----:B------:R-:W-:Y:S05]  /*4020*/  @P1 BRA `(.L_x_33) ;  /* 0x0000000400101947 */ /* 0x000fea0003800000 */
[----:B------:R-:W-:-:S04]  /*4030*/  LOP3.LUT P1, RZ, R11, 0x7fffffff, RZ, 0xc0, !PT ;  /* 0x7fffffff0bff7812 */ /* 0x000fc8000782c0ff */
[----:B------:R-:W-:-:S13]  /*4040*/  PLOP3.LUT P0, PT, P0, P1, PT, 0x2f, 0xf2 ;  /* 0x0000000000f2781c */ /* 0x000fda0000702577 */
[----:B------:R-:W-:Y:S05]  /*4050*/  @P0 BRA `(.L_x_34) ;  /* 0x0000000000f80947 */ /* 0x000fea0003800000 */
[----:B------:R-:W-:Y:S02]  /*4060*/  ISETP.GE.AND P0, PT, R12, RZ, PT ;  /* 0x000000ff0c00720c */ /* 0x000fe40003f06270 */
[----:B------:R-:W-:-:S11]  /*4070*/  ISETP.GE.AND P1, PT, R13, RZ, PT ;  /* 0x000000ff0d00720c */ /* 0x000fd60003f26270 */
[----:B------:R-:W-:Y:S01]  /*4080*/  @P0 MOV R9, RZ ;  /* 0x000000ff00090202 */ /* 0x000fe20000000f00 */
[----:B------:R-:W-:Y:S01]  /*4090*/  @!P0 FFMA R0, R0, 1.84467440737095516160e+19, RZ ;  /* 0x5f80000000008823 */ /* 0x000fe200000000ff */
[----:B------:R-:W-:Y:S01]  /*40a0*/  @!P0 MOV R9, 0xffffffc0 ;  /* 0xffffffc000098802 */ /* 0x000fe20000000f00 */
[----:B------:R-:W-:-:S03]  /*40b0*/  @!P1 FFMA R11, R3, 1.84467440737095516160e+19, RZ ;  /* 0x5f800000030b9823 */ /* 0x000fc600000000ff */
[----:B------:R-:W-:-:S07]  /*40c0*/  @!P1 IADD3 R9, PT, PT, R9, 0x40, RZ ;  /* 0x0000004009099810 */ /* 0x000fce0007ffe0ff */
.L_x_30:
[----:B------:R-:W-:-:S04]  /*40d0*/  LEA R12, R10, 0xc0800000, 0x17 ;  /* 0xc08000000a0c7811 */ /* 0x000fc800078eb8ff */
[----:B------:R-:W-:Y:S02]  /*40e0*/  IADD3 R12, PT, PT, -R12, R11, RZ ;  /* 0x0000000b0c0c7210 */ /* 0x000fe40007ffe1ff */
[----:B------:R-:W-:Y:S02]  /*40f0*/  IADD3 R11, PT, PT, R14, -0x7f, RZ ;  /* 0xffffff810e0b7810 */ /* 0x000fe40007ffe0ff */
[----:B------:R0:W1:Y:S01]  /*4100*/  MUFU.RCP R13, R12 ;  /* 0x0000000c000d7308 */ /* 0x0000620000001000 */
[----:B------:R-:W-:Y:S02]  /*4110*/  FADD.FTZ R15, -R12, -RZ ;  /* 0x800000ff0c0f7221 */ /* 0x000fe40000010100 */
[C---:B------:R-:W-:Y:S01]  /*4120*/  IMAD R0, R11.reuse, -0x800000, R0 ;  /* 0xff8000000b007824 */ /* 0x040fe200078e0200 */
[----:B0-----:R-:W-:-:S04]  /*4130*/  IADD3 R12, PT, PT, R11, 0x7f, -R10 ;  /* 0x0000007f0b0c7810 */ /* 0x001fc80007ffe80a */
[----:B------:R-:W-:Y:S01]  /*4140*/  IADD3 R9, PT, PT, R12, R9, RZ ;  /* 0x000000090c097210 */ /* 0x000fe20007ffe0ff */
[----:B-1----:R-:W-:-:S04]  /*4150*/  FFMA R14, R13, R15, 1 ;  /* 0x3f8000000d0e7423 */ /* 0x002fc8000000000f */
[----:B------:R-:W-:-:S04]  /*4160*/  FFMA R16, R13, R14, R13 ;  /* 0x0000000e0d107223 */ /* 0x000fc8000000000d */
[----:B------:R-:W-:-:S04]  /*4170*/  FFMA R13, R0, R16, RZ ;  /* 0x00000010000d7223 */ /* 0x000fc800000000ff */
[----:B------:R-:W-:-:S04]  /*4180*/  FFMA R14, R15, R13, R0 ;  /* 0x0000000d0f0e7223 */ /* 0x000fc80000000000 */
[----:B------:R-:W-:-:S04]  /*4190*/  FFMA R13, R16, R14, R13 ;  /* 0x0000000e100d7223 */ /* 0x000fc8000000000d */
[----:B------:R-:W-:-:S04]  /*41a0*/  FFMA R14, R15, R13, R0 ;  /* 0x0000000d0f0e7223 */ /* 0x000fc80000000000 */
[----:B------:R-:W-:-:S05]  /*41b0*/  FFMA R0, R16, R14, R13 ;  /* 0x0000000e10007223 */ /* 0x000fca000000000d */
[----:B------:R-:W-:-:S04]  /*41c0*/  SHF.R.U32.HI R10, RZ, 0x17, R0 ;  /* 0x00000017ff0a7819 */ /* 0x000fc80000011600 */
[----:B------:R-:W-:-:S04]  /*41d0*/  LOP3.LUT R10, R10, 0xff, RZ, 0xc0, !PT ;  /* 0x000000ff0a0a7812 */ /* 0x000fc800078ec0ff */
[----:B------:R-:W-:-:S04]  /*41e0*/  IADD3 R15, PT, PT, R10, R9, RZ ;  /* 0x000000090a0f7210 */ /* 0x000fc80007ffe0ff */
[----:B------:R-:W-:-:S04]  /*41f0*/  IADD3 R10, PT, PT, R15, -0x1, RZ ;  /* 0xffffffff0f0a7810 */ /* 0x000fc80007ffe0ff */
[----:B------:R-:W-:-:S13]  /*4200*/  ISETP.GE.U32.AND P0, PT, R10, 0xfe, PT ;  /* 0x000000fe0a00780c */ /* 0x000fda0003f06070 */
[----:B------:R-:W-:Y:S05]  /*4210*/  @!P0 BRA `(.L_x_35) ;  /* 0x0000000000808947 */ /* 0x000fea0003800000 */
[----:B------:R-:W-:-:S13]  /*4220*/  ISETP.GT.AND P0, PT, R15, 0xfe, PT ;  /* 0x000000fe0f00780c */ /* 0x000fda0003f04270 */
[----:B------:R-:W-:Y:S05]  /*4230*/  @P0 BRA `(.L_x_36) ;  /* 0x00000000006c0947 */ /* 0x000fea0003800000 */
[----:B------:R-:W-:-:S13]  /*4240*/  ISETP.GE.AND P0, PT, R15, 0x1, PT ;  /* 0x000000010f00780c */ /* 0x000fda0003f06270 */
[----:B------:R-:W-:Y:S05]  /*4250*/  @P0 BRA `(.L_x_37) ;  /* 0x0000000000980947 */ /* 0x000fea0003800000 */
[----:B------:R-:W-:Y:S02]  /*4260*/  ISETP.GE.AND P0, PT, R15, -0x18, PT ;  /* 0xffffffe80f00780c */ /* 0x000fe40003f06270 */
[----:B------:R-:W-:-:S11]  /*4270*/  LOP3.LUT R0, R0, 0x80000000, RZ, 0xc0, !PT ;  /* 0x8000000000007812 */ /* 0x000fd600078ec0ff */
[----:B------:R-:W-:Y:S05]  /*4280*/  @!P0 BRA `(.L_x_37) ;  /* 0x00000000008c8947 */ /* 0x000fea0003800000 */
[CCC-:B------:R-:W-:Y:S01]  /*4290*/  FFMA.RZ R9, R16.reuse, R14.reuse, R13.reuse ;  /* 0x0000000e10097223 */ /* 0x1c0fe2000000c00d */
[C---:B------:R-:W-:Y:S01]  /*42a0*/  IADD3 R12, PT, PT, R15.reuse, 0x20, RZ ;  /* 0x000000200f0c7810 */ /* 0x040fe20007ffe0ff */
[CCC-:B------:R-:W-:Y:S01]  /*42b0*/  FFMA.RM R10, R16.reuse, R14.reuse, R13.reuse ;  /* 0x0000000e100a7223 */ /* 0x1c0fe2000000400d */
[----:B------:R-:W-:Y:S02]  /*42c0*/  ISETP.NE.AND P2, PT, R15, RZ, PT ;  /* 0x000000ff0f00720c */ /* 0x000fe40003f45270 */
[----:B------:R-:W-:Y:S01]  /*42d0*/  LOP3.LUT R11, R9, 0x7fffff, RZ, 0xc0, !PT ;  /* 0x007fffff090b7812 */ /* 0x000fe200078ec0ff */
[----:B------:R-:W-:Y:S01]  /*42e0*/  FFMA.RP R9, R16, R14, R13 ;  /* 0x0000000e10097223 */ /* 0x000fe2000000800d */
[----:B------:R-:W-:Y:S02]  /*42f0*/  ISETP.NE.AND P1, PT, R15, RZ, PT ;  /* 0x000000ff0f00720c */ /* 0x000fe40003f25270 */
[----:B------:R-:W-:Y:S02]  /*4300*/  LOP3.LUT R11, R11, 0x800000, RZ, 0xfc, !PT ;  /* 0x008000000b0b7812 */ /* 0x000fe400078efcff */
[----:B------:R-:W-:-:S02]  /*4310*/  IADD3 R13, PT, PT, -R15, RZ, RZ ;  /* 0x000000ff0f0d7210 */ /* 0x000fc40007ffe1ff */
[----:B------:R-:W-:Y:S02]  /*4320*/  SHF.L.U32 R12, R11, R12, RZ ;  /* 0x0000000c0b0c7219 */ /* 0x000fe400000006ff */
[----:B------:R-:W-:Y:S02]  /*4330*/  FSETP.NEU.FTZ.AND P0, PT, R9, R10, PT ;  /* 0x0000000a0900720b */ /* 0x000fe40003f1d000 */
[----:B------:R-:W-:Y:S02]  /*4340*/  SEL R10, R13, RZ, P2 ;  /* 0x000000ff0d0a7207 */ /* 0x000fe40001000000 */
[----:B------:R-:W-:Y:S02]  /*4350*/  ISETP.NE.AND P1, PT, R12, RZ, P1 ;  /* 0x000000ff0c00720c */ /* 0x000fe40000f25270 */
[----:B------:R-:W-:Y:S02]  /*4360*/  SHF.R.U32.HI R10, RZ, R10, R11 ;  /* 0x0000000aff0a7219 */ /* 0x000fe4000001160b */
[----:B------:R-:W-:-:S02]  /*4370*/  PLOP3.LUT P0, PT, P0, P1, PT, 0xf8, 0x8f ;  /* 0x00000000008f781c */ /* 0x000fc40000703f70 */
[----:B------:R-:W-:Y:S02]  /*4380*/  SHF.R.U32.HI R12, RZ, 0x1, R10 ;  /* 0x00000001ff0c7819 */ /* 0x000fe4000001160a */
[----:B------:R-:W-:-:S04]  /*4390*/  SEL R9, RZ, 0x1, !P0 ;  /* 0x00000001ff097807 */ /* 0x000fc80004000000 */
[----:B------:R-:W-:-:S04]  /*43a0*/  LOP3.LUT R9, R9, 0x1, R12, 0xf8, !PT ;  /* 0x0000000109097812 */ /* 0x000fc800078ef80c */
[----:B------:R-:W-:-:S04]  /*43b0*/  LOP3.LUT R9, R9, R10, RZ, 0xc0, !PT ;  /* 0x0000000a09097212 */ /* 0x000fc800078ec0ff */
[----:B------:R-:W-:-:S04]  /*43c0*/  IADD3 R9, PT, PT, R12, R9, RZ ;  /* 0x000000090c097210 */ /* 0x000fc80007ffe0ff */
[----:B------:R-:W-:Y:S01]  /*43d0*/  LOP3.LUT R0, R9, R0, RZ, 0xfc, !PT ;  /* 0x0000000009007212 */ /* 0x000fe200078efcff */
[----:B------:R-:W-:Y:S06]  /*43e0*/  BRA `(.L_x_37) ;  /* 0x0000000000347947 */ /* 0x000fec0003800000 */
.L_x_36:
[----:B------:R-:W-:-:S04]  /*43f0*/  LOP3.LUT R0, R0, 0x80000000, RZ, 0xc0, !PT ;  /* 0x8000000000007812 */ /* 0x000fc800078ec0ff */
[----:B------:R-:W-:Y:S01]  /*4400*/  LOP3.LUT R0, R0, 0x7f800000, RZ, 0xfc, !PT ;  /* 0x7f80000000007812 */ /* 0x000fe200078efcff */
[----:B------:R-:W-:Y:S06]  /*4410*/  BRA `(.L_x_37) ;  /* 0x0000000000287947 */ /* 0x000fec0003800000 */
.L_x_35:
[----:B------:R-:W-:Y:S01]  /*4420*/  LEA R0, R9, R0, 0x17 ;  /* 0x0000000009007211 */ /* 0x000fe200078eb8ff */
[----:B------:R-:W-:Y:S06]  /*4430*/  BRA `(.L_x_37) ;  /* 0x0000000000207947 */ /* 0x000fec0003800000 */
.L_x_34:
[----:B------:R-:W-:-:S04]  /*4440*/  LOP3.LUT R0, R11, 0x80000000, R0, 0x48, !PT ;  /* 0x800000000b007812 */ /* 0x000fc800078e4800 */
[----:B------:R-:W-:Y:S01]  /*4450*/  LOP3.LUT R0, R0, 0x7f800000, RZ, 0xfc, !PT ;  /* 0x7f80000000007812 */ /* 0x000fe200078efcff */
[----:B------:R-:W-:Y:S06]  /*4460*/  BRA `(.L_x_37) ;  /* 0x0000000000147947 */ /* 0x000fec0003800000 */
.L_x_33:
[----:B------:R-:W-:Y:S01]  /*4470*/  LOP3.LUT R0, R11, 0x80000000, R0, 0x48, !PT ;  /* 0x800000000b007812 */ /* 0x000fe200078e4800 */
[----:B------:R-:W-:Y:S06]  /*4480*/  BRA `(.L_x_37) ;  /* 0x00000000000c7947 */ /* 0x000fec0003800000 */
.L_x_32:
[----:B------:R-:W0:Y:S01]  /*4490*/  MUFU.RSQ R0, -QNAN ;  /* 0xffc0000000007908 */ /* 0x000e220000001400 */
[----:B------:R-:W-:Y:S05]  /*44a0*/  BRA `(.L_x_37) ;  /* 0x0000000000047947 */ /* 0x000fea0003800000 */
.L_x_31:
[----:B------:R-:W-:-:S07]  /*44b0*/  FADD.FTZ R0, R0, R3 ;  /* 0x0000000300007221 */ /* 0x000fce0000010000 */
.L_x_37:
[----:B------:R-:W-:-:S04]  /*44c0*/  HFMA2 R9, -RZ, RZ, 0, 0 ;  /* 0x00000000ff097431 */ /* 0x000fc800000001ff */
[----:B0-----:R-:W-:Y:S05]  /*44d0*/  RET.REL.NODEC R8 `(_Z7softmaxPfPKfmm) ;  /* 0xffffffb808c87950 */ /* 0x001fea0003c3ffff */
.L_x_38:
[----:B------:R-:W-:-:S00]  /*44e0*/  BRA `(.L_x_38) ;  /* 0xfffffffc00fc7947 */ /* 0x000fc0000383ffff */
[----:B------:R-:W-:-:S00]  /*44f0*/  NOP ;  /* 0x0000000000007918 */ /* 0x000fc00000000000 */
        /* <DEDUP_REMOVED lines=8> */
.L_x_39:


//--------------------- .nv.shared.reserved.0     --------------------------
	.section	.nv.shared.reserved.0,"aw",@nobits
	.weak		__nv_reservedSMEM_offset_0_alias
	.size		__nv_reservedSMEM_offset_0_alias, 0, 64
	.other		__nv_reservedSMEM_offset_0_alias,@"STO_CUDA_RESERVED_SHARED STV_DEFAULT"
__nv_reservedSMEM_offset_0_alias:
	.zero		0
	.zero		64


//--------------------- .nv.constant0._Z7softmaxPfPKfmm --------------------------
	.section	.nv.constant0._Z7softmaxPfPKfmm,"a",@progbits
	.sectionflags	@""
	.align	4
.nv.constant0._Z7softmaxPfPKfmm:
	.zero		928


//--------------------- SYMBOLS --------------------------

	.type		.nv.reservedSmem.offset0,@object
	.size		.nv.reservedSmem.offset0,0x4
